	.headerflags	@"EF_CUDA_TEXMODE_UNIFIED EF_CUDA_64BIT_ADDRESS EF_CUDA_SM86 EF_CUDA_VIRTUAL_SM(EF_CUDA_SM86)"
	.elftype	@"ET_EXEC"


//--------------------- .nv.info                  --------------------------
	.section	.nv.info,"",@"SHT_CUDA_INFO"
	.align	4


	//----- nvinfo : EIATTR_REGCOUNT
	.align		4
        /*0000*/ 	.byte	0x04, 0x2f
        /*0002*/ 	.short	(.L_2 - .L_1)
	.align		4
.L_1:
        /*0004*/ 	.word	index@(triton_red_fused__to_copy_add_amax_amin_clamp_gelu_mul_reciprocal_17)
        /*0008*/ 	.word	0x00000051


	//----- nvinfo : EIATTR_MIN_STACK_SIZE
	.align		4
.L_2:
        /*000c*/ 	.byte	0x04, 0x12
        /*000e*/ 	.short	(.L_4 - .L_3)
	.align		4
.L_3:
        /*0010*/ 	.word	index@(triton_red_fused__to_copy_add_amax_amin_clamp_gelu_mul_reciprocal_17)
        /*0014*/ 	.word	0x00000000


	//----- nvinfo : EIATTR_FRAME_SIZE
	.align		4
.L_4:
        /*0018*/ 	.byte	0x04, 0x11
        /*001a*/ 	.short	(.L_6 - .L_5)
	.align		4
.L_5:
        /*001c*/ 	.word	index@(triton_red_fused__to_copy_add_amax_amin_clamp_gelu_mul_reciprocal_17)
        /*0020*/ 	.word	0x00000000


	//----- nvinfo : EIATTR_MIN_STACK_SIZE
	.align		4
.L_6:
        /*0024*/ 	.byte	0x04, 0x12
        /*0026*/ 	.short	(.L_8 - .L_7)
	.align		4
.L_7:
        /*0028*/ 	.word	index@(triton_red_fused__to_copy_add_amax_amin_clamp_gelu_mul_reciprocal_17)
        /*002c*/ 	.word	0x00000000
.L_8:


//--------------------- .nv.info.triton_red_fused__to_copy_add_amax_amin_clamp_gelu_mul_reciprocal_17 --------------------------
	.section	.nv.info.triton_red_fused__to_copy_add_amax_amin_clamp_gelu_mul_reciprocal_17,"",@"SHT_CUDA_INFO"
	.sectionflags	@""
	.align	4


	//----- nvinfo : EIATTR_CUDA_API_VERSION
	.align		4
        /*0000*/ 	.byte	0x04, 0x37
        /*0002*/ 	.short	(.L_10 - .L_9)
.L_9:
        /*0004*/ 	.word	0x0000007c


	//----- nvinfo : EIATTR_SW2861232_WAR
	.align		4
.L_10:
        /*0008*/ 	.byte	0x01, 0x35
	.zero		2


	//----- nvinfo : EIATTR_PARAM_CBANK
	.align		4
        /*000c*/ 	.byte	0x04, 0x0a
        /*000e*/ 	.short	(.L_12 - .L_11)
	.align		4
.L_11:
        /*0010*/ 	.word	index@(.nv.constant0.triton_red_fused__to_copy_add_amax_amin_clamp_gelu_mul_reciprocal_17)
        /*0014*/ 	.short	0x0160
        /*0016*/ 	.short	0x0058


	//----- nvinfo : EIATTR_CBANK_PARAM_SIZE
	.align		4
.L_12:
        /*0018*/ 	.byte	0x03, 0x19
        /*001a*/ 	.short	0x0058


	//----- nvinfo : EIATTR_KPARAM_INFO
	.align		4
        /*001c*/ 	.byte	0x04, 0x17
        /*001e*/ 	.short	(.L_14 - .L_13)
.L_13:
        /*0020*/ 	.word	0x00000000
        /*0024*/ 	.short	0x000b
        /*0026*/ 	.short	0x0050
        /*0028*/ 	.byte	0x00, 0xf4, 0x21, 0x00


	//----- nvinfo : EIATTR_KPARAM_INFO
	.align		4
.L_14:
        /*002c*/ 	.byte	0x04, 0x17
        /*002e*/ 	.short	(.L_16 - .L_15)
.L_15:
        /*0030*/ 	.word	0x00000000
        /*0034*/ 	.short	0x000a
        /*0036*/ 	.short	0x004c
        /*0038*/ 	.byte	0x00, 0xf0, 0x11, 0x00


	//----- nvinfo : EIATTR_KPARAM_INFO
	.align		4
.L_16:
        /*003c*/ 	.byte	0x04, 0x17
        /*003e*/ 	.short	(.L_18 - .L_17)
.L_17:
        /*0040*/ 	.word	0x00000000
        /*0044*/ 	.short	0x0009
        /*0046*/ 	.short	0x0048
        /*0048*/ 	.byte	0x00, 0xf0, 0x11, 0x00


	//----- nvinfo : EIATTR_KPARAM_INFO
	.align		4
.L_18:
        /*004c*/ 	.byte	0x04, 0x17
        /*004e*/ 	.short	(.L_20 - .L_19)
.L_19:
        /*0050*/ 	.word	0x00000000
        /*0054*/ 	.short	0x0008
        /*0056*/ 	.short	0x0040
        /*0058*/ 	.byte	0x00, 0xf4, 0x21, 0x00


	//----- nvinfo : EIATTR_KPARAM_INFO
	.align		4
.L_20:
        /*005c*/ 	.byte	0x04, 0x17
        /*005e*/ 	.short	(.L_22 - .L_21)
.L_21:
        /*0060*/ 	.word	0x00000000
        /*0064*/ 	.short	0x0007
        /*0066*/ 	.short	0x0038
        /*0068*/ 	.byte	0x00, 0xf4, 0x21, 0x00


	//----- nvinfo : EIATTR_KPARAM_INFO
	.align		4
.L_22:
        /*006c*/ 	.byte	0x04, 0x17
        /*006e*/ 	.short	(.L_24 - .L_23)
.L_23:
        /*0070*/ 	.word	0x00000000
        /*0074*/ 	.short	0x0006
        /*0076*/ 	.short	0x0030
        /*0078*/ 	.byte	0x00, 0xf4, 0x21, 0x00


	//----- nvinfo : EIATTR_KPARAM_INFO
	.align		4
.L_24:
        /*007c*/ 	.byte	0x04, 0x17
        /*007e*/ 	.short	(.L_26 - .L_25)
.L_25:
        /*0080*/ 	.word	0x00000000
        /*0084*/ 	.short	0x0005
        /*0086*/ 	.short	0x0028
        /*0088*/ 	.byte	0x00, 0xf4, 0x21, 0x00


	//----- nvinfo : EIATTR_KPARAM_INFO
	.align		4
.L_26:
        /*008c*/ 	.byte	0x04, 0x17
        /*008e*/ 	.short	(.L_28 - .L_27)
.L_27:
        /*0090*/ 	.word	0x00000000
        /*0094*/ 	.short	0x0004
        /*0096*/ 	.short	0x0020
        /*0098*/ 	.byte	0x00, 0xf4, 0x21, 0x00


	//----- nvinfo : EIATTR_KPARAM_INFO
	.align		4
.L_28:
        /*009c*/ 	.byte	0x04, 0x17
        /*009e*/ 	.short	(.L_30 - .L_29)
.L_29:
        /*00a0*/ 	.word	0x00000000
        /*00a4*/ 	.short	0x0003
        /*00a6*/ 	.short	0x0018
        /*00a8*/ 	.byte	0x00, 0xf4, 0x21, 0x00


	//----- nvinfo : EIATTR_KPARAM_INFO
	.align		4
.L_30:
        /*00ac*/ 	.byte	0x04, 0x17
        /*00ae*/ 	.short	(.L_32 - .L_31)
.L_31:
        /*00b0*/ 	.word	0x00000000
        /*00b4*/ 	.short	0x0002
        /*00b6*/ 	.short	0x0010
        /*00b8*/ 	.byte	0x00, 0xf4, 0x21, 0x00


	//----- nvinfo : EIATTR_KPARAM_INFO
	.align		4
.L_32:
        /*00bc*/ 	.byte	0x04, 0x17
        /*00be*/ 	.short	(.L_34 - .L_33)
.L_33:
        /*00c0*/ 	.word	0x00000000
        /*00c4*/ 	.short	0x0001
        /*00c6*/ 	.short	0x0008
        /*00c8*/ 	.byte	0x00, 0xf4, 0x21, 0x00


	//----- nvinfo : EIATTR_KPARAM_INFO
	.align		4
.L_34:
        /*00cc*/ 	.byte	0x04, 0x17
        /*00ce*/ 	.short	(.L_36 - .L_35)
.L_35:
        /*00d0*/ 	.word	0x00000000
        /*00d4*/ 	.short	0x0000
        /*00d6*/ 	.short	0x0000
        /*00d8*/ 	.byte	0x00, 0xf4, 0x21, 0x00


	//----- nvinfo : EIATTR_MAXREG_COUNT
	.align		4
.L_36:
        /*00dc*/ 	.byte	0x03, 0x1b
        /*00de*/ 	.short	0x0080


	//----- nvinfo : EIATTR_COOP_GROUP_MASK_REGIDS
	.align		4
        /*00e0*/ 	.byte	0x04, 0x29
        /*00e2*/ 	.short	(.L_38 - .L_37)


	//   ....[0]....
.L_37:
        /*00e4*/ 	.word	0xffffffff


	//   ....[1]....
        /*00e8*/ 	.word	0xffffffff


	//   ....[2]....
        /*00ec*/ 	.word	0xffffffff


	//   ....[3]....
        /*00f0*/ 	.word	0xffffffff


	//   ....[4]....
        /*00f4*/ 	.word	0xffffffff


	//   ....[5]....
        /*00f8*/ 	.word	0xffffffff


	//   ....[6]....
        /*00fc*/ 	.word	0xffffffff


	//   ....[7]....
        /*0100*/ 	.word	0xffffffff


	//   ....[8]....
        /*0104*/ 	.word	0xffffffff


	//   ....[9]....
        /*0108*/ 	.word	0xffffffff


	//   ....[10]....
        /*010c*/ 	.word	0xffffffff


	//   ....[11]....
        /*0110*/ 	.word	0xffffffff


	//   ....[12]....
        /*0114*/ 	.word	0xffffffff


	//   ....[13]....
        /*0118*/ 	.word	0xffffffff


	//   ....[14]....
        /*011c*/ 	.word	0xffffffff


	//   ....[15]....
        /*0120*/ 	.word	0xffffffff


	//   ....[16]....
        /*0124*/ 	.word	0xffffffff


	//   ....[17]....
        /*0128*/ 	.word	0xffffffff


	//   ....[18]....
        /*012c*/ 	.word	0xffffffff


	//   ....[19]....
        /*0130*/ 	.word	0xffffffff


	//   ....[20]....
        /*0134*/ 	.word	0xffffffff


	//   ....[21]....
        /*0138*/ 	.word	0xffffffff


	//   ....[22]....
        /*013c*/ 	.word	0xffffffff


	//   ....[23]....
        /*0140*/ 	.word	0xffffffff


	//   ....[24]....
        /*0144*/ 	.word	0xffffffff


	//   ....[25]....
        /*0148*/ 	.word	0xffffffff


	//   ....[26]....
        /*014c*/ 	.word	0xffffffff


	//   ....[27]....
        /*0150*/ 	.word	0xffffffff


	//   ....[28]....
        /*0154*/ 	.word	0xffffffff


	//   ....[29]....
        /*0158*/ 	.word	0xffffffff


	//   ....[30]....
        /*015c*/ 	.word	0xffffffff


	//   ....[31]....
        /*0160*/ 	.word	0xffffffff


	//   ....[32]....
        /*0164*/ 	.word	0xffffffff


	//   ....[33]....
        /*0168*/ 	.word	0xffffffff


	//   ....[34]....
        /*016c*/ 	.word	0xffffffff


	//   ....[35]....
        /*0170*/ 	.word	0xffffffff


	//   ....[36]....
        /*0174*/ 	.word	0xffffffff


	//   ....[37]....
        /*0178*/ 	.word	0xffffffff


	//   ....[38]....
        /*017c*/ 	.word	0xffffffff


	//   ....[39]....
        /*0180*/ 	.word	0xffffffff


	//   ....[40]....
        /*0184*/ 	.word	0xffffffff


	//   ....[41]....
        /*0188*/ 	.word	0xffffffff


	//   ....[42]....
        /*018c*/ 	.word	0xffffffff


	//   ....[43]....
        /*0190*/ 	.word	0xffffffff


	//   ....[44]....
        /*0194*/ 	.word	0xffffffff


	//   ....[45]....
        /*0198*/ 	.word	0xffffffff


	//   ....[46]....
        /*019c*/ 	.word	0xffffffff


	//   ....[47]....
        /*01a0*/ 	.word	0xffffffff


	//   ....[48]....
        /*01a4*/ 	.word	0xffffffff


	//   ....[49]....
        /*01a8*/ 	.word	0xffffffff


	//   ....[50]....
        /*01ac*/ 	.word	0xffffffff


	//   ....[51]....
        /*01b0*/ 	.word	0xffffffff


	//   ....[52]....
        /*01b4*/ 	.word	0xffffffff


	//   ....[53]....
        /*01b8*/ 	.word	0xffffffff


	//   ....[54]....
        /*01bc*/ 	.word	0xffffffff


	//   ....[55]....
        /*01c0*/ 	.word	0xffffffff


	//   ....[56]....
        /*01c4*/ 	.word	0xffffffff


	//   ....[57]....
        /*01c8*/ 	.word	0xffffffff


	//   ....[58]....
        /*01cc*/ 	.word	0xffffffff


	//   ....[59]....
        /*01d0*/ 	.word	0xffffffff


	//   ....[60]....
        /*01d4*/ 	.word	0xffffffff


	//   ....[61]....
        /*01d8*/ 	.word	0xffffffff


	//   ....[62]....
        /*01dc*/ 	.word	0xffffffff


	//   ....[63]....
        /*01e0*/ 	.word	0xffffffff


	//   ....[64]....
        /*01e4*/ 	.word	0xffffffff


	//   ....[65]....
        /*01e8*/ 	.word	0xffffffff


	//   ....[66]....
        /*01ec*/ 	.word	0xffffffff


	//   ....[67]....
        /*01f0*/ 	.word	0xffffffff


	//   ....[68]....
        /*01f4*/ 	.word	0xffffffff


	//   ....[69]....
        /*01f8*/ 	.word	0xffffffff


	//   ....[70]....
        /*01fc*/ 	.word	0xffffffff


	//   ....[71]....
        /*0200*/ 	.word	0xffffffff


	//   ....[72]....
        /*0204*/ 	.word	0xffffffff


	//   ....[73]....
        /*0208*/ 	.word	0xffffffff


	//   ....[74]....
        /*020c*/ 	.word	0xffffffff


	//   ....[75]....
        /*0210*/ 	.word	0xffffffff


	//   ....[76]....
        /*0214*/ 	.word	0xffffffff


	//   ....[77]....
        /*0218*/ 	.word	0xffffffff


	//   ....[78]....
        /*021c*/ 	.word	0xffffffff


	//   ....[79]....
        /*0220*/ 	.word	0xffffffff


	//   ....[80]....
        /*0224*/ 	.word	0xffffffff


	//   ....[81]....
        /*0228*/ 	.word	0xffffffff


	//   ....[82]....
        /*022c*/ 	.word	0xffffffff


	//   ....[83]....
        /*0230*/ 	.word	0xffffffff


	//   ....[84]....
        /*0234*/ 	.word	0xffffffff


	//   ....[85]....
        /*0238*/ 	.word	0xffffffff


	//   ....[86]....
        /*023c*/ 	.word	0xffffffff


	//   ....[87]....
        /*0240*/ 	.word	0xffffffff


	//----- nvinfo : EIATTR_COOP_GROUP_INSTR_OFFSETS
	.align		4
.L_38:
        /*0244*/ 	.byte	0x04, 0x28
        /*0246*/ 	.short	(.L_40 - .L_39)


	//   ....[0]....
.L_39:
        /*0248*/ 	.word	0x00001ec0


	//   ....[1]....
        /*024c*/ 	.word	0x00001ee0


	//   ....[2]....
        /*0250*/ 	.word	0x00001ef0


	//   ....[3]....
        /*0254*/ 	.word	0x00001f00


	//   ....[4]....
        /*0258*/ 	.word	0x00001f10


	//   ....[5]....
        /*025c*/ 	.word	0x00001f20


	//   ....[6]....
        /*0260*/ 	.word	0x00001f40


	//   ....[7]....
        /*0264*/ 	.word	0x00001f60


	//   ....[8]....
        /*0268*/ 	.word	0x00001fb0


	//   ....[9]....
        /*026c*/ 	.word	0x00001fe0


	//   ....[10]....
        /*0270*/ 	.word	0x00002010


	//   ....[11]....
        /*0274*/ 	.word	0x00002040


	//   ....[12]....
        /*0278*/ 	.word	0x000020a0


	//   ....[13]....
        /*027c*/ 	.word	0x000020f0


	//   ....[14]....
        /*0280*/ 	.word	0x00002130


	//   ....[15]....
        /*0284*/ 	.word	0x00002160


	//   ....[16]....
        /*0288*/ 	.word	0x000021b0


	//   ....[17]....
        /*028c*/ 	.word	0x000021e0


	//   ....[18]....
        /*0290*/ 	.word	0x00002220


	//   ....[19]....
        /*0294*/ 	.word	0x00002290


	//   ....[20]....
        /*0298*/ 	.word	0x000022d0


	//   ....[21]....
        /*029c*/ 	.word	0x00002310


	//   ....[22]....
        /*02a0*/ 	.word	0x00002340


	//   ....[23]....
        /*02a4*/ 	.word	0x00002370


	//   ....[24]....
        /*02a8*/ 	.word	0x000023d0


	//   ....[25]....
        /*02ac*/ 	.word	0x00002400


	//   ....[26]....
        /*02b0*/ 	.word	0x00002440


	//   ....[27]....
        /*02b4*/ 	.word	0x00002490


	//   ....[28]....
        /*02b8*/ 	.word	0x000024d0


	//   ....[29]....
        /*02bc*/ 	.word	0x00002510


	//   ....[30]....
        /*02c0*/ 	.word	0x00002540


	//   ....[31]....
        /*02c4*/ 	.word	0x00002570


	//   ....[32]....
        /*02c8*/ 	.word	0x000025d0


	//   ....[33]....
        /*02cc*/ 	.word	0x00002600


	//   ....[34]....
        /*02d0*/ 	.word	0x00002630


	//   ....[35]....
        /*02d4*/ 	.word	0x00002680


	//   ....[36]....
        /*02d8*/ 	.word	0x000026c0


	//   ....[37]....
        /*02dc*/ 	.word	0x00002700


	//   ....[38]....
        /*02e0*/ 	.word	0x00002730


	//   ....[39]....
        /*02e4*/ 	.word	0x00002770


	//   ....[40]....
        /*02e8*/ 	.word	0x000027d0


	//   ....[41]....
        /*02ec*/ 	.word	0x00002800


	//   ....[42]....
        /*02f0*/ 	.word	0x00002830


	//   ....[43]....
        /*02f4*/ 	.word	0x000028c0


	//   ....[44]....
        /*02f8*/ 	.word	0x00002920


	//   ....[45]....
        /*02fc*/ 	.word	0x00002980


	//   ....[46]....
        /*0300*/ 	.word	0x00002c00


	//   ....[47]....
        /*0304*/ 	.word	0x00002c10


	//   ....[48]....
        /*0308*/ 	.word	0x00002c20


	//   ....[49]....
        /*030c*/ 	.word	0x00002c30


	//   ....[50]....
        /*0310*/ 	.word	0x00002c40


	//   ....[51]....
        /*0314*/ 	.word	0x00002c60


	//   ....[52]....
        /*0318*/ 	.word	0x00002c80


	//   ....[53]....
        /*031c*/ 	.word	0x00002cb0


	//   ....[54]....
        /*0320*/ 	.word	0x00002d10


	//   ....[55]....
        /*0324*/ 	.word	0x00002d40


	//   ....[56]....
        /*0328*/ 	.word	0x00002d90


	//   ....[57]....
        /*032c*/ 	.word	0x00002dd0


	//   ....[58]....
        /*0330*/ 	.word	0x00002e00


	//   ....[59]....
        /*0334*/ 	.word	0x00002e30


	//   ....[60]....
        /*0338*/ 	.word	0x00002e60


	//   ....[61]....
        /*033c*/ 	.word	0x00002f20


	//   ....[62]....
        /*0340*/ 	.word	0x00002f50


	//   ....[63]....
        /*0344*/ 	.word	0x00002f80


	//   ....[64]....
        /*0348*/ 	.word	0x00002fb0


	//   ....[65]....
        /*034c*/ 	.word	0x00002fe0


	//   ....[66]....
        /*0350*/ 	.word	0x00003010


	//   ....[67]....
        /*0354*/ 	.word	0x00003050


	//   ....[68]....
        /*0358*/ 	.word	0x000030a0


	//   ....[69]....
        /*035c*/ 	.word	0x000030d0


	//   ....[70]....
        /*0360*/ 	.word	0x00003100


	//   ....[71]....
        /*0364*/ 	.word	0x00003130


	//   ....[72]....
        /*0368*/ 	.word	0x00003170


	//   ....[73]....
        /*036c*/ 	.word	0x000031b0


	//   ....[74]....
        /*0370*/ 	.word	0x000031f0


	//   ....[75]....
        /*0374*/ 	.word	0x00003230


	//   ....[76]....
        /*0378*/ 	.word	0x00003270


	//   ....[77]....
        /*037c*/ 	.word	0x000032b0


	//   ....[78]....
        /*0380*/ 	.word	0x000032f0


	//   ....[79]....
        /*0384*/ 	.word	0x00003360


	//   ....[80]....
        /*0388*/ 	.word	0x00003400


	//   ....[81]....
        /*038c*/ 	.word	0x00003440


	//   ....[82]....
        /*0390*/ 	.word	0x00003470


	//   ....[83]....
        /*0394*/ 	.word	0x00003520


	//   ....[84]....
        /*0398*/ 	.word	0x00003810


	//   ....[85]....
        /*039c*/ 	.word	0x00003870


	//   ....[86]....
        /*03a0*/ 	.word	0x000038b0


	//   ....[87]....
        /*03a4*/ 	.word	0x000038f0


	//----- nvinfo : EIATTR_EXIT_INSTR_OFFSETS
	.align		4
.L_40:
        /*03a8*/ 	.byte	0x04, 0x1c
        /*03aa*/ 	.short	(.L_42 - .L_41)


	//   ....[0]....
.L_41:
        /*03ac*/ 	.word	0x00005a00


	//----- nvinfo : EIATTR_REQNTID
	.align		4
.L_42:
        /*03b0*/ 	.byte	0x04, 0x10
        /*03b2*/ 	.short	(.L_44 - .L_43)
.L_43:
        /*03b4*/ 	.word	0x00000200
        /*03b8*/ 	.word	0x00000001
        /*03bc*/ 	.word	0x00000001


	//----- nvinfo : EIATTR_CRS_STACK_SIZE
	.align		4
.L_44:
        /*03c0*/ 	.byte	0x04, 0x1e
        /*03c2*/ 	.short	(.L_46 - .L_45)
.L_45:
        /*03c4*/ 	.word	0x00000000
.L_46:


//--------------------- .nv.callgraph             --------------------------
	.section	.nv.callgraph,"",@"SHT_CUDA_CALLGRAPH"
	.align	4
	.sectionentsize	8
	.align		4
        /*0000*/ 	.word	0x00000000
	.align		4
        /*0004*/ 	.word	0xffffffff
	.align		4
        /*0008*/ 	.word	0x00000000
	.align		4
        /*000c*/ 	.word	0xfffffffe
	.align		4
        /*0010*/ 	.word	0x00000000
	.align		4
        /*0014*/ 	.word	0xfffffffd
	.align		4
        /*0018*/ 	.word	0x00000000
	.align		4
        /*001c*/ 	.word	0xfffffffc


//--------------------- .nv.rel.action            --------------------------
	.section	.nv.rel.action,"",@"SHT_CUDA_RELOCINFO"
	.align	8
	.sectionentsize	8
        /*0000*/ 	.byte	0x73, 0x00, 0x00, 0x00, 0x00, 0x00, 0x00, 0x00, 0x00, 0x00, 0x00, 0x11, 0x25, 0x00, 0x05, 0x36


//--------------------- .nv.constant4             --------------------------
	.section	.nv.constant4,"a",@progbits
	.align	8
	.align		8
.nv.constant4:
        /*0000*/ 	.dword	_$_str


//--------------------- .nv.constant0.triton_red_fused__to_copy_add_amax_amin_clamp_gelu_mul_reciprocal_17 --------------------------
	.section	.nv.constant0.triton_red_fused__to_copy_add_amax_amin_clamp_gelu_mul_reciprocal_17,"a",@progbits
	.sectionflags	@""
	.align	4
.nv.constant0.triton_red_fused__to_copy_add_amax_amin_clamp_gelu_mul_reciprocal_17:
	.zero		440


//--------------------- .text.triton_red_fused__to_copy_add_amax_amin_clamp_gelu_mul_reciprocal_17 --------------------------
	.section	.text.triton_red_fused__to_copy_add_amax_amin_clamp_gelu_mul_reciprocal_17,"ax",@progbits
	.sectionflags	@"SHF_BARRIERS=1"
	.sectioninfo	@"SHI_REGISTERS=81"
	.align	128
        .global         triton_red_fused__to_copy_add_amax_amin_clamp_gelu_mul_reciprocal_17
        .type           triton_red_fused__to_copy_add_amax_amin_clamp_gelu_mul_reciprocal_17,@function
        .size           triton_red_fused__to_copy_add_amax_amin_clamp_gelu_mul_reciprocal_17,(.L_x_49 - triton_red_fused__to_copy_add_amax_amin_clamp_gelu_mul_reciprocal_17)
        .other          triton_red_fused__to_copy_add_amax_amin_clamp_gelu_mul_reciprocal_17,@"STO_CUDA_ENTRY STV_DEFAULT"
triton_red_fused__to_copy_add_amax_amin_clamp_gelu_mul_reciprocal_17:
.text.triton_red_fused__to_copy_add_amax_amin_clamp_gelu_mul_reciprocal_17:
[----:B------:R-:W-:Y:S02]  /*0000*/  IMAD.MOV.U32 R1, RZ, RZ, c[0x0][0x28] ;  /* 0x00000a00ff017624 */ /* 0x000fe400078e00ff */
[----:B------:R-:W0:Y:S01]  /*0010*/  S2R R12, SR_TID.X ;  /* 0x00000000000c7919 */ /* 0x000e220000002100 */
[----:B------:R-:W-:Y:S01]  /*0020*/  IMAD.MOV.U32 R20, RZ, RZ, 0x2 ;  /* 0x00000002ff147424 */ /* 0x000fe200078e00ff */
[----:B------:R-:W-:Y:S01]  /*0030*/  PRMT R8, RZ, 0x7610, R8 ;  /* 0x00007610ff087816 */ /* 0x000fe20000000008 */
[----:B------:R-:W-:Y:S01]  /*0040*/  ULDC.64 UR4, c[0x0][0x118] ;  /* 0x0000460000047ab9 */ /* 0x000fe20000000a00 */
[----:B------:R-:W1:Y:S01]  /*0050*/  S2R R2, SR_CTAID.X ;  /* 0x0000000000027919 */ /* 0x000e620000002500 */
[----:B------:R-:W-:Y:S02]  /*0060*/  PRMT R9, RZ, 0x7610, R9 ;  /* 0x00007610ff097816 */ /* 0x000fe40000000009 */
[----:B0-----:R-:W-:Y:S01]  /*0070*/  SHF.R.U32.HI R3, RZ, 0x6, R12 ;  /* 0x00000006ff037819 */ /* 0x001fe2000001160c */
[----:B-1----:R-:W-:-:S03]  /*0080*/  IMAD.SHL.U32 R13, R2, 0x8, RZ ;  /* 0x00000008020d7824 */ /* 0x002fc600078e00ff */
[----:B------:R-:W-:-:S04]  /*0090*/  SGXT.U32 R3, R3, 0x3 ;  /* 0x000000030303781a */ /* 0x000fc80000000000 */
[----:B------:R-:W-:-:S04]  /*00a0*/  LOP3.LUT R6, R3, R13, RZ, 0xfc, !PT ;  /* 0x0000000d03067212 */ /* 0x000fc800078efcff */
[C---:B------:R-:W-:Y:S01]  /*00b0*/  ISETP.GE.AND P1, PT, R6.reuse, 0xe10, PT ;  /* 0x00000e100600780c */ /* 0x040fe20003f26270 */
[----:B------:R-:W-:-:S04]  /*00c0*/  IMAD.WIDE R4, R6, R20, c[0x0][0x168] ;  /* 0x00005a0006047625 */ /* 0x000fc800078e0214 */
[----:B------:R-:W-:-:S08]  /*00d0*/  IMAD.WIDE R6, R6, R20, c[0x0][0x170] ;  /* 0x00005c0006067625 */ /* 0x000fd000078e0214 */
[----:B------:R0:W2:Y:S04]  /*00e0*/  @!P1 LDG.E.EL.U16 R8, [R4.64] ;  /* 0x0000000404089981 */ /* 0x0000a8000c2e1500 */
[----:B------:R1:W3:Y:S01]  /*00f0*/  @!P1 LDG.E.EL.U16 R9, [R6.64] ;  /* 0x0000000406099981 */ /* 0x0002e2000c2e1500 */
[--C-:B------:R-:W-:Y:S01]  /*0100*/  SHF.R.U32.HI R34, RZ, 0x7, R12.reuse ;  /* 0x00000007ff227819 */ /* 0x100fe2000001160c */
[----:B------:R-:W-:Y:S01]  /*0110*/  IMAD.SHL.U32 R0, R12, 0x10, RZ ;  /* 0x000000100c007824 */ /* 0x000fe200078e00ff */
[----:B------:R-:W-:Y:S01]  /*0120*/  SHF.R.U32.HI R14, RZ, 0x3, R12 ;  /* 0x00000003ff0e7819 */ /* 0x000fe2000001160c */
[----:B------:R-:W-:Y:S01]  /*0130*/  IMAD.MOV.U32 R38, RZ, RZ, 0x7f800000 ;  /* 0x7f800000ff267424 */ /* 0x000fe200078e00ff */
[----:B------:R-:W-:Y:S01]  /*0140*/  SGXT.U32 R34, R34, 0x2 ;  /* 0x000000022222781a */ /* 0x000fe20000000000 */
[----:B0-----:R-:W-:Y:S01]  /*0150*/  IMAD.SHL.U32 R4, R12, 0x4, RZ ;  /* 0x000000040c047824 */ /* 0x001fe200078e00ff */
[----:B------:R-:W-:Y:S01]  /*0160*/  LOP3.LUT R11, R0, 0x1ff0, RZ, 0xc0, !PT ;  /* 0x00001ff0000b7812 */ /* 0x000fe200078ec0ff */
[----:B------:R-:W-:Y:S01]  /*0170*/  IMAD R5, R2, 0x18000, RZ ;  /* 0x0001800002057824 */ /* 0x000fe200078e02ff */
[----:B------:R-:W-:Y:S01]  /*0180*/  LOP3.LUT R16, R14, 0x30, RZ, 0xc0, !PT ;  /* 0x000000300e107812 */ /* 0x000fe200078ec0ff */
[----:B------:R-:W-:Y:S01]  /*0190*/  IMAD.SHL.U32 R0, R12, 0x8, RZ ;  /* 0x000000080c007824 */ /* 0x000fe200078e00ff */
[----:B------:R-:W-:Y:S01]  /*01a0*/  LOP3.LUT R4, R4, 0x1fc, RZ, 0xc0, !PT ;  /* 0x000001fc04047812 */ /* 0x000fe200078ec0ff */
[C---:B------:R-:W-:Y:S01]  /*01b0*/  IMAD R17, R34.reuse, 0x3000, R5 ;  /* 0x0000300022117824 */ /* 0x040fe200078e0205 */
[----:B-1----:R-:W-:Y:S01]  /*01c0*/  LOP3.LUT R6, R34, 0x4, R13, 0xfe, !PT ;  /* 0x0000000422067812 */ /* 0x002fe200078efe0d */
[----:B------:R-:W-:Y:S01]  /*01d0*/  IMAD R7, R3, 0x3000, R5 ;  /* 0x0000300003077824 */ /* 0x000fe200078e0205 */
[----:B------:R-:W-:Y:S01]  /*01e0*/  LOP3.LUT R2, R0, 0x1f8, RZ, 0xc0, !PT ;  /* 0x000001f800027812 */ /* 0x000fe200078ec0ff */
[----:B------:R-:W-:Y:S01]  /*01f0*/  IMAD.IADD R17, R4, 0x1, R17 ;  /* 0x0000000104117824 */ /* 0x000fe200078e0211 */
[----:B------:R-:W-:Y:S01]  /*0200*/  ISETP.GE.AND P2, PT, R6, 0xe10, PT ;  /* 0x00000e100600780c */ /* 0x000fe20003f46270 */
[----:B------:R-:W-:Y:S01]  /*0210*/  IMAD.IADD R16, R16, 0x1, R11 ;  /* 0x0000000110107824 */ /* 0x000fe200078e020b */
[----:B------:R-:W-:Y:S01]  /*0220*/  LOP3.LUT R22, R0, 0xff8, RZ, 0xc0, !PT ;  /* 0x00000ff800167812 */ /* 0x000fe200078ec0ff */
[C---:B------:R-:W-:Y:S01]  /*0230*/  IMAD.SHL.U32 R0, R12.reuse, 0x40, RZ ;  /* 0x000000400c007824 */ /* 0x040fe200078e00ff */
[----:B------:R-:W-:Y:S01]  /*0240*/  LOP3.LUT R15, R12, 0x1ff, RZ, 0xc0, !PT ;  /* 0x000001ff0c0f7812 */ /* 0x000fe200078ec0ff */
[----:B------:R-:W-:Y:S01]  /*0250*/  IMAD.IADD R2, R2, 0x1, R7 ;  /* 0x0000000102027824 */ /* 0x000fe200078e0207 */
[----:B------:R-:W-:Y:S01]  /*0260*/  SHF.R.U32.HI R5, RZ, 0x1, R22 ;  /* 0x00000001ff057819 */ /* 0x000fe20000011616 */
[----:B------:R-:W-:Y:S01]  /*0270*/  IMAD.MOV.U32 R36, RZ, RZ, -0x800000 ;  /* 0xff800000ff247424 */ /* 0x000fe200078e00ff */
[----:B------:R-:W-:Y:S01]  /*0280*/  LOP3.LUT R0, R0, 0xfc0, RZ, 0xc0, !PT ;  /* 0x00000fc000007812 */ /* 0x000fe200078ec0ff */
[----:B------:R-:W-:Y:S01]  /*0290*/  IMAD.WIDE.U32 R18, R15, R20, c[0x0][0x180] ;  /* 0x000060000f127625 */ /* 0x000fe200078e0014 */
[----:B------:R-:W-:-:S02]  /*02a0*/  LOP3.LUT R34, R34, R13, RZ, 0xfc, !PT ;  /* 0x0000000d22227212 */ /* 0x000fc400078efcff */
[----:B------:R-:W-:Y:S01]  /*02b0*/  LOP3.LUT R30, R0, R3, RZ, 0xfc, !PT ;  /* 0x00000003001e7212 */ /* 0x000fe200078efcff */
[----:B------:R-:W-:Y:S01]  /*02c0*/  IMAD R22, R22, 0x4, R5 ;  /* 0x0000000416167824 */ /* 0x000fe200078e0205 */
[C---:B------:R-:W-:Y:S01]  /*02d0*/  LOP3.LUT R7, R0.reuse, 0x18, RZ, 0xfc, !PT ;  /* 0x0000001800077812 */ /* 0x040fe200078efcff */
[----:B------:R-:W-:Y:S01]  /*02e0*/  IMAD.WIDE.U32 R20, R15, R20, c[0x0][0x178] ;  /* 0x00005e000f147625 */ /* 0x000fe200078e0014 */
[C---:B------:R-:W-:Y:S02]  /*02f0*/  LOP3.LUT R10, R0.reuse, 0x20, RZ, 0xfc, !PT ;  /* 0x00000020000a7812 */ /* 0x040fe400078efcff */
[C---:B------:R-:W-:Y:S01]  /*0300*/  LOP3.LUT R11, R0.reuse, 0x28, RZ, 0xfc, !PT ;  /* 0x00000028000b7812 */ /* 0x040fe200078efcff */
[----:B------:R-:W-:Y:S01]  /*0310*/  IMAD.MOV.U32 R32, RZ, RZ, -0x200 ;  /* 0xfffffe00ff207424 */ /* 0x000fe200078e00ff */
[----:B------:R-:W-:Y:S01]  /*0320*/  LOP3.LUT R24, R0, 0x30, RZ, 0xfc, !PT ;  /* 0x0000003000187812 */ /* 0x000fe200078efcff */
[----:B------:R-:W-:Y:S01]  /*0330*/  IMAD.MOV.U32 R45, RZ, RZ, -0x800000 ;  /* 0xff800000ff2d7424 */ /* 0x000fe200078e00ff */
[----:B------:R-:W-:Y:S01]  /*0340*/  SHF.R.U32.HI R23, RZ, 0x1, R0 ;  /* 0x00000001ff177819 */ /* 0x000fe20000011600 */
[----:B------:R-:W-:Y:S01]  /*0350*/  IMAD.MOV.U32 R47, RZ, RZ, -0x800000 ;  /* 0xff800000ff2f7424 */ /* 0x000fe200078e00ff */
[----:B------:R-:W-:Y:S01]  /*0360*/  SHF.R.U32.HI R7, RZ, 0x1, R7 ;  /* 0x00000001ff077819 */ /* 0x000fe20000011607 */
[----:B------:R-:W-:Y:S01]  /*0370*/  IMAD.MOV.U32 R49, RZ, RZ, -0x800000 ;  /* 0xff800000ff317424 */ /* 0x000fe200078e00ff */
[----:B------:R-:W-:Y:S01]  /*0380*/  SHF.R.U32.HI R27, RZ, 0x1, R10 ;  /* 0x00000001ff1b7819 */ /* 0x000fe2000001160a */
[C---:B------:R-:W-:Y:S01]  /*0390*/  IMAD R23, R30.reuse, 0x4, R23 ;  /* 0x000000041e177824 */ /* 0x040fe200078e0217 */
[----:B------:R-:W-:Y:S01]  /*03a0*/  SHF.R.U32.HI R11, RZ, 0x1, R11 ;  /* 0x00000001ff0b7819 */ /* 0x000fe2000001160b */
[C---:B------:R-:W-:Y:S01]  /*03b0*/  IMAD R26, R30.reuse, 0x4, R7 ;  /* 0x000000041e1a7824 */ /* 0x040fe200078e0207 */
[----:B------:R-:W-:Y:S01]  /*03c0*/  SHF.R.U32.HI R29, RZ, 0x1, R24 ;  /* 0x00000001ff1d7819 */ /* 0x000fe20000011618 */
[----:B------:R-:W-:-:S02]  /*03d0*/  IMAD R27, R30, 0x4, R27 ;  /* 0x000000041e1b7824 */ /* 0x000fc400078e021b */
[C---:B------:R-:W-:Y:S02]  /*03e0*/  IMAD R28, R30.reuse, 0x4, R11 ;  /* 0x000000041e1c7824 */ /* 0x040fe400078e020b */
[----:B------:R-:W-:Y:S02]  /*03f0*/  IMAD R29, R30, 0x4, R29 ;  /* 0x000000041e1d7824 */ /* 0x000fe400078e021d */
[----:B------:R-:W-:Y:S02]  /*0400*/  IMAD.MOV.U32 R50, RZ, RZ, -0x800000 ;  /* 0xff800000ff327424 */ /* 0x000fe400078e00ff */
[----:B------:R-:W-:Y:S02]  /*0410*/  IMAD.MOV.U32 R51, RZ, RZ, -0x800000 ;  /* 0xff800000ff337424 */ /* 0x000fe400078e00ff */
[----:B------:R-:W-:Y:S02]  /*0420*/  IMAD.MOV.U32 R48, RZ, RZ, -0x800000 ;  /* 0xff800000ff307424 */ /* 0x000fe400078e00ff */
[----:B------:R-:W-:-:S02]  /*0430*/  IMAD.MOV.U32 R46, RZ, RZ, -0x800000 ;  /* 0xff800000ff2e7424 */ /* 0x000fc400078e00ff */
[----:B------:R-:W-:Y:S02]  /*0440*/  IMAD.MOV.U32 R37, RZ, RZ, 0x7f800000 ;  /* 0x7f800000ff257424 */ /* 0x000fe400078e00ff */
[----:B------:R-:W-:Y:S02]  /*0450*/  IMAD.MOV.U32 R39, RZ, RZ, 0x7f800000 ;  /* 0x7f800000ff277424 */ /* 0x000fe400078e00ff */
[----:B------:R-:W-:Y:S02]  /*0460*/  IMAD.MOV.U32 R40, RZ, RZ, 0x7f800000 ;  /* 0x7f800000ff287424 */ /* 0x000fe400078e00ff */
[----:B------:R-:W-:Y:S02]  /*0470*/  IMAD.MOV.U32 R41, RZ, RZ, 0x7f800000 ;  /* 0x7f800000ff297424 */ /* 0x000fe400078e00ff */
[----:B------:R-:W-:Y:S02]  /*0480*/  IMAD.MOV.U32 R54, RZ, RZ, 0x7f800000 ;  /* 0x7f800000ff367424 */ /* 0x000fe400078e00ff */
[----:B------:R-:W-:-:S02]  /*0490*/  IMAD.MOV.U32 R44, RZ, RZ, 0x7f800000 ;  /* 0x7f800000ff2c7424 */ /* 0x000fc400078e00ff */
[----:B--2---:R-:W-:Y:S02]  /*04a0*/  IMAD.U32 R4, R8, 0x10000, RZ ;  /* 0x0001000008047824 */ /* 0x004fe400078e00ff */
[----:B---3--:R-:W-:-:S03]  /*04b0*/  IMAD.U32 R6, R9, 0x10000, RZ ;  /* 0x0001000009067824 */ /* 0x008fc600078e00ff */
[----:B------:R-:W-:Y:S02]  /*04c0*/  FSETP.GE.AND P0, PT, R4, RZ, PT ;  /* 0x000000ff0400720b */ /* 0x000fe40003f06000 */
[----:B------:R-:W-:Y:S02]  /*04d0*/  LOP3.LUT R4, R0, 0x8, RZ, 0xfc, !PT ;  /* 0x0000000800047812 */ /* 0x000fe400078efcff */
[----:B------:R-:W-:Y:S02]  /*04e0*/  SEL R8, R8, RZ, !P0 ;  /* 0x000000ff08087207 */ /* 0x000fe40004000000 */
[----:B------:R-:W-:Y:S02]  /*04f0*/  FSETP.GTU.AND P4, PT, R6, RZ, PT ;  /* 0x000000ff0600720b */ /* 0x000fe40003f8c000 */
[----:B------:R-:W-:Y:S01]  /*0500*/  LOP3.LUT R6, R0, 0x10, RZ, 0xfc, !PT ;  /* 0x0000001000067812 */ /* 0x000fe200078efcff */
[----:B------:R-:W-:Y:S01]  /*0510*/  IMAD.U32 R8, R8, 0x10000, RZ ;  /* 0x0001000008087824 */ /* 0x000fe200078e00ff */
[----:B------:R-:W-:-:S02]  /*0520*/  SEL R9, R9, RZ, P4 ;  /* 0x000000ff09097207 */ /* 0x000fc40002000000 */
[----:B------:R-:W-:Y:S01]  /*0530*/  LOP3.LUT R0, R0, 0x38, RZ, 0xfc, !PT ;  /* 0x0000003800007812 */ /* 0x000fe200078efcff */
[----:B------:R-:W-:Y:S01]  /*0540*/  FADD R8, RZ, -R8 ;  /* 0x80000008ff087221 */ /* 0x000fe20000000000 */
[----:B------:R-:W-:Y:S01]  /*0550*/  SHF.R.U32.HI R5, RZ, 0x1, R4 ;  /* 0x00000001ff057819 */ /* 0x000fe20000011604 */
[----:B------:R-:W-:Y:S01]  /*0560*/  IMAD.U32 R9, R9, 0x10000, RZ ;  /* 0x0001000009097824 */ /* 0x000fe200078e00ff */
[----:B------:R-:W-:Y:S02]  /*0570*/  SHF.R.U32.HI R25, RZ, 0x1, R6 ;  /* 0x00000001ff197819 */ /* 0x000fe40000011606 */
[----:B------:R-:W-:Y:S01]  /*0580*/  FSETP.NAN.AND P3, PT, R8, R8, PT ;  /* 0x000000080800720b */ /* 0x000fe20003f68000 */
[----:B------:R-:W-:Y:S01]  /*0590*/  IMAD R24, R30, 0x4, R5 ;  /* 0x000000041e187824 */ /* 0x000fe200078e0205 */
[----:B------:R-:W-:Y:S01]  /*05a0*/  FSETP.GT.AND P0, PT, R8, R9, PT ;  /* 0x000000090800720b */ /* 0x000fe20003f04000 */
[----:B------:R-:W-:Y:S01]  /*05b0*/  IMAD R25, R30, 0x4, R25 ;  /* 0x000000041e197824 */ /* 0x000fe200078e0219 */
[----:B------:R-:W-:Y:S01]  /*05c0*/  SHF.R.U32.HI R31, RZ, 0x1, R0 ;  /* 0x00000001ff1f7819 */ /* 0x000fe20000011600 */
[----:B------:R-:W-:-:S04]  /*05d0*/  IMAD.MOV.U32 R0, RZ, RZ, 0x7f800000 ;  /* 0x7f800000ff007424 */ /* 0x000fc800078e00ff */
[----:B------:R-:W-:Y:S02]  /*05e0*/  IMAD R30, R30, 0x4, R31 ;  /* 0x000000041e1e7824 */ /* 0x000fe400078e021f */
[----:B------:R-:W-:Y:S02]  /*05f0*/  IMAD.MOV.U32 R31, RZ, RZ, -0x1 ;  /* 0xffffffffff1f7424 */ /* 0x000fe400078e00ff */
[----:B------:R-:W-:Y:S02]  /*0600*/  @!P3 FSEL R8, R8, R9, P0 ;  /* 0x000000090808b208 */ /* 0x000fe40000000000 */
[----:B------:R-:W-:-:S03]  /*0610*/  ISETP.GE.AND P3, PT, R13, 0xe10, PT ;  /* 0x00000e100d00780c */ /* 0x000fc60003f66270 */
[----:B------:R-:W-:-:S05]  /*0620*/  FMUL R33, R8, 0.0078740157186985015869 ;  /* 0x3c01020408217820 */ /* 0x000fca0000400000 */
[C---:B------:R-:W-:Y:S02]  /*0630*/  FSETP.GT.AND P0, PT, R33.reuse, 9.9999997473787516356e-06, PT ;  /* 0x3727c5ac2100780b */ /* 0x040fe40003f04000 */
[----:B------:R-:W-:-:S11]  /*0640*/  FSETP.NAN.AND P4, PT, R33, R33, PT ;  /* 0x000000212100720b */ /* 0x000fd60003f88000 */
[----:B------:R-:W-:Y:S02]  /*0650*/  @!P0 FSEL R33, R33, 9.9999997473787516356e-06, P4 ;  /* 0x3727c5ac21218808 */ /* 0x000fe40002000000 */
.L_x_25:
[----:B------:R-:W-:Y:S01]  /*0660*/  IMAD.IADD R52, R2, 0x1, R32 ;  /* 0x0000000102347824 */ /* 0x000fe200078e0220 */
[----:B------:R-:W-:Y:S01]  /*0670*/  CS2R R4, SRZ ;  /* 0x0000000000047805 */ /* 0x000fe2000001ff00 */
[----:B------:R-:W-:Y:S01]  /*0680*/  IMAD.MOV.U32 R35, RZ, RZ, 0x4 ;  /* 0x00000004ff237424 */ /* 0x000fe200078e00ff */
[----:B------:R-:W-:Y:S01]  /*0690*/  CS2R R6, SRZ ;  /* 0x0000000000067805 */ /* 0x000fe2000001ff00 */
[----:B------:R-:W-:Y:S01]  /*06a0*/  CS2R R8, SRZ ;  /* 0x0000000000087805 */ /* 0x000fe2000001ff00 */
[C---:B------:R-:W-:Y:S01]  /*06b0*/  IADD3 R42, R52.reuse, 0x200, RZ ;  /* 0x00000200342a7810 */ /* 0x040fe20007ffe0ff */
[----:B------:R-:W-:Y:S01]  /*06c0*/  CS2R R10, SRZ ;  /* 0x00000000000a7805 */ /* 0x000fe2000001ff00 */
[----:B------:R-:W-:Y:S01]  /*06d0*/  IADD3 R52, R52, 0x204, RZ ;  /* 0x0000020434347810 */ /* 0x000fe20007ffe0ff */
[----:B------:R-:W2:Y:S02]  /*06e0*/  LDG.E.EL.U16 R58, [R20.64] ;  /* 0x00000004143a7981 */ /* 0x000ea4000c2e1500 */
[----:B------:R-:W-:-:S02]  /*06f0*/  IMAD.WIDE R42, R42, R35, c[0x0][0x160] ;  /* 0x000058002a2a7625 */ /* 0x000fc400078e0223 */
[----:B------:R-:W3:Y:S02]  /*0700*/  LDG.E.EL.U16 R55, [R18.64] ;  /* 0x0000000412377981 */ /* 0x000ee4000c2e1500 */
[----:B------:R-:W-:Y:S02]  /*0710*/  IMAD.WIDE R52, R52, R35, c[0x0][0x160] ;  /* 0x0000580034347625 */ /* 0x000fe400078e0223 */
[----:B------:R-:W4:Y:S04]  /*0720*/  @!P1 LDG.E.EF.128 R4, [R42.64] ;  /* 0x000000042a049981 */ /* 0x000f28000c0e1d00 */
[----:B------:R0:W5:Y:S01]  /*0730*/  @!P1 LDG.E.EF.128 R8, [R52.64] ;  /* 0x0000000434089981 */ /* 0x000162000c0e1d00 */
[----:B------:R-:W-:Y:S03]  /*0740*/  BSSY B0, `(.L_x_0) ;  /* 0x0000048000007945 */ /* 0x000fe60003800000 */
[----:B------:R-:W-:Y:S01]  /*0750*/  BAR.SYNC.DEFER_BLOCKING 0x0 ;  /* 0x0000000000007b1d */ /* 0x000fe20000010000 */
[----:B----4-:R-:W-:-:S02]  /*0760*/  I2FP.F32.S32 R4, R4 ;  /* 0x0000000400047245 */ /* 0x010fc40000201400 */
[----:B------:R-:W-:Y:S02]  /*0770*/  I2FP.F32.S32 R56, R5 ;  /* 0x0000000500387245 */ /* 0x000fe40000201400 */
[----:B------:R-:W-:Y:S02]  /*0780*/  I2FP.F32.S32 R6, R6 ;  /* 0x0000000600067245 */ /* 0x000fe40000201400 */
[----:B------:R-:W-:Y:S01]  /*0790*/  I2FP.F32.S32 R60, R7 ;  /* 0x00000007003c7245 */ /* 0x000fe20000201400 */
[C---:B0-----:R-:W-:Y:S01]  /*07a0*/  FMUL R52, R33.reuse, R4 ;  /* 0x0000000421347220 */ /* 0x041fe20000400000 */
[----:B-----5:R-:W-:Y:S01]  /*07b0*/  I2FP.F32.S32 R8, R8 ;  /* 0x0000000800087245 */ /* 0x020fe20000201400 */
[C---:B------:R-:W-:Y:S01]  /*07c0*/  FMUL R5, R33.reuse, R56 ;  /* 0x0000003821057220 */ /* 0x040fe20000400000 */
[----:B------:R-:W-:Y:S01]  /*07d0*/  I2FP.F32.S32 R42, R9 ;  /* 0x00000009002a7245 */ /* 0x000fe20000201400 */
[C---:B------:R-:W-:Y:S01]  /*07e0*/  FMUL R6, R33.reuse, R6 ;  /* 0x0000000621067220 */ /* 0x040fe20000400000 */
[----:B------:R-:W-:Y:S01]  /*07f0*/  I2FP.F32.S32 R10, R10 ;  /* 0x0000000a000a7245 */ /* 0x000fe20000201400 */
[C---:B------:R-:W-:Y:S01]  /*0800*/  FMUL R7, R33.reuse, R60 ;  /* 0x0000003c21077220 */ /* 0x040fe20000400000 */
[----:B------:R-:W-:Y:S01]  /*0810*/  I2FP.F32.S32 R4, R11 ;  /* 0x0000000b00047245 */ /* 0x000fe20000201400 */
[C---:B------:R-:W-:Y:S01]  /*0820*/  FMUL R8, R33.reuse, R8 ;  /* 0x0000000821087220 */ /* 0x040fe20000400000 */
[----:B------:R-:W-:Y:S01]  /*0830*/  STS [R23], R52 ;  /* 0x0000003417007388 */ /* 0x000fe20000000800 */
[C---:B------:R-:W-:Y:S01]  /*0840*/  FMUL R9, R33.reuse, R42 ;  /* 0x0000002a21097220 */ /* 0x040fe20000400000 */
[C---:B------:R-:W-:Y:S01]  /*0850*/  FMUL R10, R33.reuse, R10 ;  /* 0x0000000a210a7220 */ /* 0x040fe20000400000 */
[----:B------:R-:W-:Y:S01]  /*0860*/  FMUL R43, R33, R4 ;  /* 0x00000004212b7220 */ /* 0x000fe20000400000 */
[----:B------:R-:W-:Y:S04]  /*0870*/  STS [R24+0x20], R5 ;  /* 0x0000200518007388 */ /* 0x000fe80000000800 */
[----:B------:R-:W-:Y:S04]  /*0880*/  STS [R25+0x40], R6 ;  /* 0x0000400619007388 */ /* 0x000fe80000000800 */
[----:B------:R-:W-:Y:S04]  /*0890*/  STS [R26+0x60], R7 ;  /* 0x000060071a007388 */ /* 0x000fe80000000800 */
[----:B------:R-:W-:Y:S04]  /*08a0*/  STS [R27+0x80], R8 ;  /* 0x000080081b007388 */ /* 0x000fe80000000800 */
[----:B------:R-:W-:Y:S04]  /*08b0*/  STS [R28+0xa0], R9 ;  /* 0x0000a0091c007388 */ /* 0x000fe80000000800 */
[----:B------:R-:W-:Y:S04]  /*08c0*/  STS [R29+0xc0], R10 ;  /* 0x0000c00a1d007388 */ /* 0x000fe80000000800 */
[----:B------:R-:W-:Y:S04]  /*08d0*/  STS [R30+0xe0], R43 ;  /* 0x0000e02b1e007388 */ /* 0x000fe80000000800 */
[----:B------:R-:W-:Y:S06]  /*08e0*/  BAR.SYNC.DEFER_BLOCKING 0x0 ;  /* 0x0000000000007b1d */ /* 0x000fec0000010000 */
[----:B------:R-:W0:Y:S04]  /*08f0*/  LDS R4, [R22] ;  /* 0x0000000016047984 */ /* 0x000e280000000800 */
[----:B------:R-:W1:Y:S04]  /*0900*/  LDS R6, [R22+0x4] ;  /* 0x0000040016067984 */ /* 0x000e680000000800 */
[----:B------:R-:W4:Y:S01]  /*0910*/  LDS R5, [R22+0x8] ;  /* 0x0000080016057984 */ /* 0x000f220000000800 */
[----:B--2---:R-:W-:-:S02]  /*0920*/  IMAD.U32 R58, R58, 0x10000, RZ ;  /* 0x000100003a3a7824 */ /* 0x004fc400078e00ff */
[----:B---3--:R-:W-:Y:S01]  /*0930*/  IMAD.U32 R11, R55, 0x10000, RZ ;  /* 0x00010000370b7824 */ /* 0x008fe200078e00ff */
[----:B------:R-:W2:Y:S04]  /*0940*/  LDS R56, [R22+0xc] ;  /* 0x00000c0016387984 */ /* 0x000ea80000000800 */
[----:B------:R-:W3:Y:S01]  /*0950*/  LDS R52, [R22+0x10] ;  /* 0x0000100016347984 */ /* 0x000ee20000000800 */
[----:B0-----:R-:W-:-:S04]  /*0960*/  FFMA R4, R58, R4, R11 ;  /* 0x000000043a047223 */ /* 0x001fc8000000000b */
[----:B------:R-:W-:-:S04]  /*0970*/  FMUL R7, R4, R4 ;  /* 0x0000000404077220 */ /* 0x000fc80000400000 */
[----:B------:R-:W-:-:S04]  /*0980*/  FMUL R7, R4, R7 ;  /* 0x0000000704077220 */ /* 0x000fc80000400000 */
[----:B------:R-:W-:-:S04]  /*0990*/  FFMA R7, R7, 0.044714998453855514526, R4 ;  /* 0x3d37271307077823 */ /* 0x000fc80000000004 */
[----:B------:R-:W-:-:S04]  /*09a0*/  FMUL R53, R7, 0.79788458347320556641 ;  /* 0x3f4c422a07357820 */ /* 0x000fc80000400000 */
[----:B------:R-:W-:Y:S01]  /*09b0*/  FADD.FTZ R59, |R53|, -RZ ;  /* 0x800000ff353b7221 */ /* 0x000fe20000010200 */
[----:B-1----:R-:W-:-:S04]  /*09c0*/  FFMA R6, R58, R6, R11 ;  /* 0x000000063a067223 */ /* 0x002fc8000000000b */
[----:B------:R-:W-:Y:S01]  /*09d0*/  FSETP.GE.AND P0, PT, R59, 0.60000002384185791016, PT ;  /* 0x3f19999a3b00780b */ /* 0x000fe20003f06000 */
[----:B------:R-:W-:Y:S01]  /*09e0*/  FMUL R7, R6, R6 ;  /* 0x0000000606077220 */ /* 0x000fe20000400000 */
[----:B----4-:R-:W-:-:S03]  /*09f0*/  FFMA R10, R58, R5, R11 ;  /* 0x000000053a0a7223 */ /* 0x010fc6000000000b */
[----:B------:R-:W-:Y:S01]  /*0a00*/  FMUL R7, R6, R7 ;  /* 0x0000000706077220 */ /* 0x000fe20000400000 */
[--C-:B--2---:R-:W-:Y:S01]  /*0a10*/  FFMA R8, R58, R56, R11.reuse ;  /* 0x000000383a087223 */ /* 0x104fe2000000000b */
[----:B------:R-:W-:Y:S02]  /*0a20*/  FMUL R5, R10, R10 ;  /* 0x0000000a0a057220 */ /* 0x000fe40000400000 */
[----:B------:R-:W-:Y:S01]  /*0a30*/  FFMA R7, R7, 0.044714998453855514526, R6 ;  /* 0x3d37271307077823 */ /* 0x000fe20000000006 */
[----:B------:R-:W-:Y:S01]  /*0a40*/  IMAD.MOV.U32 R42, RZ, RZ, R0 ;  /* 0x000000ffff2a7224 */ /* 0x000fe200078e0000 */
[----:B---3--:R-:W-:Y:S01]  /*0a50*/  FFMA R52, R58, R52, R11 ;  /* 0x000000343a347223 */ /* 0x008fe2000000000b */
[----:B------:R-:W-:Y:S01]  /*0a60*/  IMAD.MOV.U32 R43, RZ, RZ, R54 ;  /* 0x000000ffff2b7224 */ /* 0x000fe200078e0036 */
[----:B------:R-:W-:Y:S01]  /*0a70*/  FMUL R9, R8, R8 ;  /* 0x0000000808097220 */ /* 0x000fe20000400000 */
[----:B------:R-:W-:Y:S01]  /*0a80*/  FMUL R55, R10, R5 ;  /* 0x000000050a377220 */ /* 0x000fe20000400000 */
[----:B------:R-:W-:Y:S01]  /*0a90*/  FMUL R57, R7, 0.79788458347320556641 ;  /* 0x3f4c422a07397820 */ /* 0x000fe20000400000 */
[----:B------:R-:W-:Y:S05]  /*0aa0*/  @!P0 BRA `(.L_x_1) ;  /* 0x000000a000008947 */ /* 0x000fea0003800000 */
[C---:B------:R-:W-:Y:S01]  /*0ab0*/  FMUL R0, R59.reuse, 2.8853900432586669922 ;  /* 0x4038aa3b3b007820 */ /* 0x040fe20000400000 */
[----:B------:R-:W-:Y:S01]  /*0ac0*/  IMAD.MOV.U32 R54, RZ, RZ, 0x3f800000 ;  /* 0x3f800000ff367424 */ /* 0x000fe200078e00ff */
[----:B------:R-:W-:-:S04]  /*0ad0*/  FSETP.GE.AND P0, PT, R59, 9.010913848876953125, PT ;  /* 0x41102cb43b00780b */ /* 0x000fc80003f06000 */
[----:B------:R-:W0:Y:S02]  /*0ae0*/  MUFU.EX2 R0, R0 ;  /* 0x0000000000007308 */ /* 0x000e240000000800 */
[----:B0-----:R-:W-:-:S06]  /*0af0*/  FADD R7, R0, 1 ;  /* 0x3f80000000077421 */ /* 0x001fcc0000000000 */
[----:B------:R-:W0:Y:S02]  /*0b00*/  MUFU.RCP R7, R7 ;  /* 0x0000000700077308 */ /* 0x000e240000001000 */
[----:B0-----:R-:W-:-:S05]  /*0b10*/  FFMA.FTZ R5, R7, -2, R54 ;  /* 0xc000000007057823 */ /* 0x001fca0000010036 */
[----:B------:R-:W-:-:S04]  /*0b20*/  FSEL R5, R5, 1, !P0 ;  /* 0x3f80000005057808 */ /* 0x000fc80004000000 */
[----:B------:R-:W-:Y:S01]  /*0b30*/  LOP3.LUT R5, R5, 0x80000000, R53, 0xf8, !PT ;  /* 0x8000000005057812 */ /* 0x000fe200078ef835 */
[----:B------:R-:W-:Y:S05]  /*0b40*/  BRA `(.L_x_2) ;  /* 0x0000007000007947 */ /* 0x000fea0003800000 */
.L_x_1:
[----:B------:R-:W-:Y:S01]  /*0b50*/  IMAD.MOV.U32 R0, RZ, RZ, 0x3c80f082 ;  /* 0x3c80f082ff007424 */ /* 0x000fe200078e00ff */
[----:B------:R-:W-:-:S04]  /*0b60*/  FMUL R5, R53, R53 ;  /* 0x0000003535057220 */ /* 0x000fc80000400000 */
[----:B------:R-:W-:-:S04]  /*0b70*/  FFMA.FTZ R0, R5, R0, -0.052303962409496307373 ;  /* 0xbd563cae05007423 */ /* 0x000fc80000010000 */
[----:B------:R-:W-:-:S04]  /*0b80*/  FFMA.FTZ R0, R5, R0, 0.1331529766321182251 ;  /* 0x3e08594105007423 */ /* 0x000fc80000010000 */
[----:B------:R-:W-:-:S04]  /*0b90*/  FFMA.FTZ R0, R5, R0, -0.33332768082618713379 ;  /* 0xbeaaa9ed05007423 */ /* 0x000fc80000010000 */
[----:B------:R-:W-:-:S04]  /*0ba0*/  FFMA.FTZ R0, R5, R0, RZ ;  /* 0x0000000005007223 */ /* 0x000fc800000100ff */
[----:B------:R-:W-:Y:S02]  /*0bb0*/  FFMA.FTZ R5, R53, R0, R53 ;  /* 0x0000000035057223 */ /* 0x000fe40000010035 */
.L_x_2:
[----:B------:R-:W-:Y:S05]  /*0bc0*/  BSYNC B0 ;  /* 0x0000000000007941 */ /* 0x000fea0003800000 */
.L_x_0:
[----:B------:R-:W0:Y:S01]  /*0bd0*/  LDS R54, [R22+0x14] ;  /* 0x0000140016367984 */ /* 0x000e220000000800 */
[----:B------:R-:W-:Y:S01]  /*0be0*/  FADD.FTZ R61, |R57|, -RZ ;  /* 0x800000ff393d7221 */ /* 0x000fe20000010200 */
[----:B------:R-:W-:Y:S01]  /*0bf0*/  BSSY B0, `(.L_x_3) ;  /* 0x000001a000007945 */ /* 0x000fe20003800000 */
[----:B------:R-:W-:Y:S01]  /*0c00*/  FFMA R60, R55, 0.044714998453855514526, R10 ;  /* 0x3d372713373c7823 */ /* 0x000fe2000000000a */
[----:B------:R1:W2:Y:S01]  /*0c10*/  LDS R53, [R22+0x1c] ;  /* 0x00001c0016357984 */ /* 0x0002a20000000800 */
[----:B------:R-:W-:Y:S01]  /*0c20*/  FMUL R59, R8, R9 ;  /* 0x00000009083b7220 */ /* 0x000fe20000400000 */
[----:B------:R-:W-:Y:S01]  /*0c30*/  FSETP.GE.AND P0, PT, R61, 0.60000002384185791016, PT ;  /* 0x3f19999a3d00780b */ /* 0x000fe20003f06000 */
[----:B------:R-:W-:Y:S01]  /*0c40*/  FMUL R55, R52, R52 ;  /* 0x0000003434377220 */ /* 0x000fe20000400000 */
[----:B------:R1:W3:Y:S01]  /*0c50*/  LDS R56, [R22+0x18] ;  /* 0x0000180016387984 */ /* 0x0002e20000000800 */
[----:B0-----:R-:W-:-:S10]  /*0c60*/  FFMA R54, R58, R54, R11 ;  /* 0x000000363a367223 */ /* 0x001fd4000000000b */
[----:B------:R-:W-:Y:S05]  /*0c70*/  @!P0 BRA `(.L_x_4) ;  /* 0x000000a000008947 */ /* 0x000fea0003800000 */
[C---:B-1----:R-:W-:Y:S01]  /*0c80*/  FMUL R0, R61.reuse, 2.8853900432586669922 ;  /* 0x4038aa3b3d007820 */ /* 0x042fe20000400000 */
        /* <DEDUP_REMOVED lines=9> */
.L_x_4:
[----:B-1----:R-:W-:Y:S01]  /*0d20*/  IMAD.MOV.U32 R0, RZ, RZ, 0x3c80f082 ;  /* 0x3c80f082ff007424 */ /* 0x002fe200078e00ff */
[----:B------:R-:W-:-:S04]  /*0d30*/  FMUL R7, R57, R57 ;  /* 0x0000003939077220 */ /* 0x000fc80000400000 */
[----:B------:R-:W-:-:S04]  /*0d40*/  FFMA.FTZ R0, R7, R0, -0.052303962409496307373 ;  /* 0xbd563cae07007423 */ /* 0x000fc80000010000 */
[----:B------:R-:W-:-:S04]  /*0d50*/  FFMA.FTZ R0, R7, R0, 0.1331529766321182251 ;  /* 0x3e08594107007423 */ /* 0x000fc80000010000 */
[----:B------:R-:W-:-:S04]  /*0d60*/  FFMA.FTZ R0, R7, R0, -0.33332768082618713379 ;  /* 0xbeaaa9ed07007423 */ /* 0x000fc80000010000 */
[----:B------:R-:W-:-:S04]  /*0d70*/  FFMA.FTZ R0, R7, R0, RZ ;  /* 0x0000000007007223 */ /* 0x000fc800000100ff */
[----:B------:R-:W-:Y:S02]  /*0d80*/  FFMA.FTZ R7, R57, R0, R57 ;  /* 0x0000000039077223 */ /* 0x000fe40000010039 */
.L_x_5:
[----:B------:R-:W-:Y:S05]  /*0d90*/  BSYNC B0 ;  /* 0x0000000000007941 */ /* 0x000fea0003800000 */
.L_x_3:
[----:B------:R-:W-:Y:S01]  /*0da0*/  FMUL R60, R60, 0.79788458347320556641 ;  /* 0x3f4c422a3c3c7820 */ /* 0x000fe20000400000 */
[----:B------:R-:W-:Y:S01]  /*0db0*/  BSSY B0, `(.L_x_6) ;  /* 0x0000019000007945 */ /* 0x000fe20003800000 */
[----:B---3--:R-:W-:Y:S01]  /*0dc0*/  FFMA R56, R58, R56, R11 ;  /* 0x000000383a387223 */ /* 0x008fe2000000000b */
[----:B------:R-:W-:Y:S01]  /*0dd0*/  FMUL R61, R52, R55 ;  /* 0x00000037343d7220 */ /* 0x000fe20000400000 */
[----:B------:R-:W-:Y:S01]  /*0de0*/  FADD.FTZ R63, |R60|, -RZ ;  /* 0x800000ff3c3f7221 */ /* 0x000fe20000010200 */
[----:B------:R-:W-:Y:S01]  /*0df0*/  FFMA R59, R59, 0.044714998453855514526, R8 ;  /* 0x3d3727133b3b7823 */ /* 0x000fe20000000008 */
[----:B------:R-:W-:-:S03]  /*0e00*/  FMUL R57, R54, R54 ;  /* 0x0000003636397220 */ /* 0x000fc60000400000 */
[----:B------:R-:W-:-:S13]  /*0e10*/  FSETP.GE.AND P0, PT, R63, 0.60000002384185791016, PT ;  /* 0x3f19999a3f00780b */ /* 0x000fda0003f06000 */
        /* <DEDUP_REMOVED lines=11> */
.L_x_7:
[----:B------:R-:W-:Y:S01]  /*0ed0*/  IMAD.MOV.U32 R0, RZ, RZ, 0x3c80f082 ;  /* 0x3c80f082ff007424 */ /* 0x000fe200078e00ff */
[----:B------:R-:W-:-:S04]  /*0ee0*/  FMUL R9, R60, R60 ;  /* 0x0000003c3c097220 */ /* 0x000fc80000400000 */
[----:B------:R-:W-:-:S04]  /*0ef0*/  FFMA.FTZ R0, R9, R0, -0.052303962409496307373 ;  /* 0xbd563cae09007423 */ /* 0x000fc80000010000 */
[----:B------:R-:W-:-:S04]  /*0f00*/  FFMA.FTZ R0, R9, R0, 0.1331529766321182251 ;  /* 0x3e08594109007423 */ /* 0x000fc80000010000 */
[----:B------:R-:W-:-:S04]  /*0f10*/  FFMA.FTZ R0, R9, R0, -0.33332768082618713379 ;  /* 0xbeaaa9ed09007423 */ /* 0x000fc80000010000 */
[----:B------:R-:W-:-:S04]  /*0f20*/  FFMA.FTZ R0, R9, R0, RZ ;  /* 0x0000000009007223 */ /* 0x000fc800000100ff */
[----:B------:R-:W-:Y:S02]  /*0f30*/  FFMA.FTZ R9, R60, R0, R60 ;  /* 0x000000003c097223 */ /* 0x000fe4000001003c */
.L_x_8:
[----:B------:R-:W-:Y:S05]  /*0f40*/  BSYNC B0 ;  /* 0x0000000000007941 */ /* 0x000fea0003800000 */
.L_x_6:
[----:B------:R-:W-:Y:S01]  /*0f50*/  FMUL R59, R59, 0.79788458347320556641 ;  /* 0x3f4c422a3b3b7820 */ /* 0x000fe20000400000 */
[----:B------:R-:W-:Y:S01]  /*0f60*/  BSSY B0, `(.L_x_9) ;  /* 0x0000019000007945 */ /* 0x000fe20003800000 */
[----:B--2---:R-:W-:Y:S01]  /*0f70*/  FFMA R58, R58, R53, R11 ;  /* 0x000000353a3a7223 */ /* 0x004fe2000000000b */
        /* <DEDUP_REMOVED lines=16> */
.L_x_10:
[----:B------:R-:W-:Y:S01]  /*1080*/  IMAD.MOV.U32 R0, RZ, RZ, 0x3c80f082 ;  /* 0x3c80f082ff007424 */ /* 0x000fe200078e00ff */
[----:B------:R-:W-:-:S04]  /*1090*/  FMUL R11, R59, R59 ;  /* 0x0000003b3b0b7220 */ /* 0x000fc80000400000 */
[----:B------:R-:W-:-:S04]  /*10a0*/  FFMA.FTZ R0, R11, R0, -0.052303962409496307373 ;  /* 0xbd563cae0b007423 */ /* 0x000fc80000010000 */
[----:B------:R-:W-:-:S04]  /*10b0*/  FFMA.FTZ R0, R11, R0, 0.1331529766321182251 ;  /* 0x3e0859410b007423 */ /* 0x000fc80000010000 */
[----:B------:R-:W-:-:S04]  /*10c0*/  FFMA.FTZ R0, R11, R0, -0.33332768082618713379 ;  /* 0xbeaaa9ed0b007423 */ /* 0x000fc80000010000 */
[----:B------:R-:W-:-:S04]  /*10d0*/  FFMA.FTZ R0, R11, R0, RZ ;  /* 0x000000000b007223 */ /* 0x000fc800000100ff */
[----:B------:R-:W-:Y:S02]  /*10e0*/  FFMA.FTZ R11, R59, R0, R59 ;  /* 0x000000003b0b7223 */ /* 0x000fe4000001003b */
.L_x_11:
[----:B------:R-:W-:Y:S05]  /*10f0*/  BSYNC B0 ;  /* 0x0000000000007941 */ /* 0x000fea0003800000 */
.L_x_9:
[----:B------:R-:W-:Y:S01]  /*1100*/  FMUL R61, R61, 0.79788458347320556641 ;  /* 0x3f4c422a3d3d7820 */ /* 0x000fe20000400000 */
[----:B------:R-:W-:Y:S01]  /*1110*/  BSSY B0, `(.L_x_12) ;  /* 0x0000018000007945 */ /* 0x000fe20003800000 */
[----:B------:R-:W-:Y:S01]  /*1120*/  FFMA R60, R57, 0.044714998453855514526, R54 ;  /* 0x3d372713393c7823 */ /* 0x000fe20000000036 */
[----:B------:R-:W-:Y:S01]  /*1130*/  FMUL R59, R56, R55 ;  /* 0x00000037383b7220 */ /* 0x000fe20000400000 */
[----:B------:R-:W-:Y:S01]  /*1140*/  FADD.FTZ R63, |R61|, -RZ ;  /* 0x800000ff3d3f7221 */ /* 0x000fe20000010200 */
[----:B------:R-:W-:-:S04]  /*1150*/  FMUL R57, R58, R58 ;  /* 0x0000003a3a397220 */ /* 0x000fc80000400000 */
        /* <DEDUP_REMOVED lines=12> */
.L_x_13:
[----:B------:R-:W-:Y:S01]  /*1220*/  IMAD.MOV.U32 R0, RZ, RZ, 0x3c80f082 ;  /* 0x3c80f082ff007424 */ /* 0x000fe200078e00ff */
[----:B------:R-:W-:-:S04]  /*1230*/  FMUL R53, R61, R61 ;  /* 0x0000003d3d357220 */ /* 0x000fc80000400000 */
[----:B------:R-:W-:-:S04]  /*1240*/  FFMA.FTZ R0, R53, R0, -0.052303962409496307373 ;  /* 0xbd563cae35007423 */ /* 0x000fc80000010000 */
[----:B------:R-:W-:-:S04]  /*1250*/  FFMA.FTZ R0, R53, R0, 0.1331529766321182251 ;  /* 0x3e08594135007423 */ /* 0x000fc80000010000 */
[----:B------:R-:W-:-:S04]  /*1260*/  FFMA.FTZ R0, R53, R0, -0.33332768082618713379 ;  /* 0xbeaaa9ed35007423 */ /* 0x000fc80000010000 */
[----:B------:R-:W-:-:S04]  /*1270*/  FFMA.FTZ R0, R53, R0, RZ ;  /* 0x0000000035007223 */ /* 0x000fc800000100ff */
[----:B------:R-:W-:Y:S02]  /*1280*/  FFMA.FTZ R53, R61, R0, R61 ;  /* 0x000000003d357223 */ /* 0x000fe4000001003d */
.L_x_14:
[----:B------:R-:W-:Y:S05]  /*1290*/  BSYNC B0 ;  /* 0x0000000000007941 */ /* 0x000fea0003800000 */
.L_x_12:
[----:B------:R-:W-:Y:S01]  /*12a0*/  FMUL R60, R60, 0.79788458347320556641 ;  /* 0x3f4c422a3c3c7820 */ /* 0x000fe20000400000 */
[----:B------:R-:W-:Y:S01]  /*12b0*/  BSSY B0, `(.L_x_15) ;  /* 0x0000017000007945 */ /* 0x000fe20003800000 */
[----:B------:R-:W-:Y:S01]  /*12c0*/  FMUL R61, R58, R57 ;  /* 0x000000393a3d7220 */ /* 0x000fe20000400000 */
[----:B------:R-:W-:Y:S01]  /*12d0*/  FFMA R59, R59, 0.044714998453855514526, R56 ;  /* 0x3d3727133b3b7823 */ /* 0x000fe20000000038 */
[----:B------:R-:W-:-:S05]  /*12e0*/  FADD.FTZ R63, |R60|, -RZ ;  /* 0x800000ff3c3f7221 */ /* 0x000fca0000010200 */
        /* <DEDUP_REMOVED lines=12> */
.L_x_16:
[----:B------:R-:W-:Y:S01]  /*13b0*/  IMAD.MOV.U32 R0, RZ, RZ, 0x3c80f082 ;  /* 0x3c80f082ff007424 */ /* 0x000fe200078e00ff */
[----:B------:R-:W-:-:S04]  /*13c0*/  FMUL R55, R60, R60 ;  /* 0x0000003c3c377220 */ /* 0x000fc80000400000 */
[----:B------:R-:W-:-:S04]  /*13d0*/  FFMA.FTZ R0, R55, R0, -0.052303962409496307373 ;  /* 0xbd563cae37007423 */ /* 0x000fc80000010000 */
[----:B------:R-:W-:-:S04]  /*13e0*/  FFMA.FTZ R0, R55, R0, 0.1331529766321182251 ;  /* 0x3e08594137007423 */ /* 0x000fc80000010000 */
[----:B------:R-:W-:-:S04]  /*13f0*/  FFMA.FTZ R0, R55, R0, -0.33332768082618713379 ;  /* 0xbeaaa9ed37007423 */ /* 0x000fc80000010000 */
[----:B------:R-:W-:-:S04]  /*1400*/  FFMA.FTZ R0, R55, R0, RZ ;  /* 0x0000000037007223 */ /* 0x000fc800000100ff */
[----:B------:R-:W-:Y:S02]  /*1410*/  FFMA.FTZ R57, R60, R0, R60 ;  /* 0x000000003c397223 */ /* 0x000fe4000001003c */
.L_x_17:
[----:B------:R-:W-:Y:S05]  /*1420*/  BSYNC B0 ;  /* 0x0000000000007941 */ /* 0x000fea0003800000 */
.L_x_15:
[----:B------:R-:W-:Y:S01]  /*1430*/  FMUL R60, R59, 0.79788458347320556641 ;  /* 0x3f4c422a3b3c7820 */ /* 0x000fe20000400000 */
[----:B------:R-:W-:Y:S01]  /*1440*/  BSSY B0, `(.L_x_18) ;  /* 0x0000016000007945 */ /* 0x000fe20003800000 */
[----:B------:R-:W-:Y:S02]  /*1450*/  FFMA R61, R61, 0.044714998453855514526, R58 ;  /* 0x3d3727133d3d7823 */ /* 0x000fe4000000003a */
        /* <DEDUP_REMOVED lines=13> */
.L_x_19:
[----:B------:R-:W-:Y:S01]  /*1530*/  IMAD.MOV.U32 R0, RZ, RZ, 0x3c80f082 ;  /* 0x3c80f082ff007424 */ /* 0x000fe200078e00ff */
[----:B------:R-:W-:-:S04]  /*1540*/  FMUL R55, R60, R60 ;  /* 0x0000003c3c377220 */ /* 0x000fc80000400000 */
[----:B------:R-:W-:-:S04]  /*1550*/  FFMA.FTZ R0, R55, R0, -0.052303962409496307373 ;  /* 0xbd563cae37007423 */ /* 0x000fc80000010000 */
[----:B------:R-:W-:-:S04]  /*1560*/  FFMA.FTZ R0, R55, R0, 0.1331529766321182251 ;  /* 0x3e08594137007423 */ /* 0x000fc80000010000 */
[----:B------:R-:W-:-:S04]  /*1570*/  FFMA.FTZ R0, R55, R0, -0.33332768082618713379 ;  /* 0xbeaaa9ed37007423 */ /* 0x000fc80000010000 */
[----:B------:R-:W-:-:S04]  /*1580*/  FFMA.FTZ R0, R55, R0, RZ ;  /* 0x0000000037007223 */ /* 0x000fc800000100ff */
[----:B------:R-:W-:Y:S02]  /*1590*/  FFMA.FTZ R59, R60, R0, R60 ;  /* 0x000000003c3b7223 */ /* 0x000fe4000001003c */
.L_x_20:
[----:B------:R-:W-:Y:S05]  /*15a0*/  BSYNC B0 ;  /* 0x0000000000007941 */ /* 0x000fea0003800000 */
.L_x_18:
[----:B------:R-:W-:Y:S01]  /*15b0*/  FMUL R63, R61, 0.79788458347320556641 ;  /* 0x3f4c422a3d3f7820 */ /* 0x000fe20000400000 */
[----:B------:R-:W-:Y:S01]  /*15c0*/  IMAD.IADD R0, R17, 0x1, R32 ;  /* 0x0000000111007824 */ /* 0x000fe200078e0220 */
[----:B------:R-:W-:Y:S01]  /*15d0*/  BSSY B0, `(.L_x_21) ;  /* 0x000001f000007945 */ /* 0x000fe20003800000 */
[----:B------:R-:W-:Y:S01]  /*15e0*/  FMUL R61, R58, 0.5 ;  /* 0x3f0000003a3d7820 */ /* 0x000fe20000400000 */
[----:B------:R-:W-:Y:S01]  /*15f0*/  FADD.FTZ R67, |R63|, -RZ ;  /* 0x800000ff3f437221 */ /* 0x000fe20000010200 */
[----:B------:R-:W-:Y:S01]  /*1600*/  FMUL R62, R56, 0.5 ;  /* 0x3f000000383e7820 */ /* 0x000fe20000400000 */
[----:B------:R-:W-:Y:S01]  /*1610*/  FMUL R64, R54, 0.5 ;  /* 0x3f00000036407820 */ /* 0x000fe20000400000 */
[----:B------:R-:W-:Y:S01]  /*1620*/  FMUL R70, R52, 0.5 ;  /* 0x3f00000034467820 */ /* 0x000fe20000400000 */
[----:B------:R-:W-:Y:S01]  /*1630*/  FMUL R72, R8, 0.5 ;  /* 0x3f00000008487820 */ /* 0x000fe20000400000 */
[----:B------:R-:W-:Y:S01]  /*1640*/  FSETP.GE.AND P0, PT, R67, 0.60000002384185791016, PT ;  /* 0x3f19999a4300780b */ /* 0x000fe20003f06000 */
[----:B------:R-:W-:Y:S01]  /*1650*/  FMUL R74, R10, 0.5 ;  /* 0x3f0000000a4a7820 */ /* 0x000fe20000400000 */
[----:B------:R-:W-:Y:S01]  /*1660*/  FMUL R76, R6, 0.5 ;  /* 0x3f000000064c7820 */ /* 0x000fe20000400000 */
[----:B------:R-:W-:Y:S01]  /*1670*/  IADD3 R66, R0, 0x200, RZ ;  /* 0x0000020000427810 */ /* 0x000fe20007ffe0ff */
[----:B------:R-:W-:Y:S01]  /*1680*/  FMUL R78, R4, 0.5 ;  /* 0x3f000000044e7820 */ /* 0x000fe20000400000 */
[----:B------:R-:W-:-:S08]  /*1690*/  IADD3 R68, R0, 0xc200, RZ ;  /* 0x0000c20000447810 */ /* 0x000fd00007ffe0ff */
        /* <DEDUP_REMOVED lines=11> */
.L_x_22:
[----:B------:R-:W-:Y:S01]  /*1750*/  IMAD.MOV.U32 R0, RZ, RZ, 0x3c80f082 ;  /* 0x3c80f082ff007424 */ /* 0x000fe200078e00ff */
[----:B------:R-:W-:-:S04]  /*1760*/  FMUL R55, R63, R63 ;  /* 0x0000003f3f377220 */ /* 0x000fc80000400000 */
[----:B------:R-:W-:-:S04]  /*1770*/  FFMA.FTZ R0, R55, R0, -0.052303962409496307373 ;  /* 0xbd563cae37007423 */ /* 0x000fc80000010000 */
[----:B------:R-:W-:-:S04]  /*1780*/  FFMA.FTZ R0, R55, R0, 0.1331529766321182251 ;  /* 0x3e08594137007423 */ /* 0x000fc80000010000 */
[----:B------:R-:W-:-:S04]  /*1790*/  FFMA.FTZ R0, R55, R0, -0.33332768082618713379 ;  /* 0xbeaaa9ed37007423 */ /* 0x000fc80000010000 */
[----:B------:R-:W-:-:S04]  /*17a0*/  FFMA.FTZ R0, R55, R0, RZ ;  /* 0x0000000037007223 */ /* 0x000fc800000100ff */
[----:B------:R-:W-:Y:S02]  /*17b0*/  FFMA.FTZ R0, R0, R63, R63 ;  /* 0x0000003f00007223 */ /* 0x000fe4000001003f */
.L_x_23:
[----:B------:R-:W-:Y:S05]  /*17c0*/  BSYNC B0 ;  /* 0x0000000000007941 */ /* 0x000fea0003800000 */
.L_x_21:
[----:B------:R-:W-:Y:S01]  /*17d0*/  BAR.SYNC.DEFER_BLOCKING 0x0 ;  /* 0x0000000000007b1d */ /* 0x000fe20000010000 */
[----:B------:R-:W-:Y:S01]  /*17e0*/  FADD R0, R0, 1 ;  /* 0x3f80000000007421 */ /* 0x000fe20000000000 */
[----:B------:R-:W-:Y:S01]  /*17f0*/  FADD R59, R59, 1 ;  /* 0x3f8000003b3b7421 */ /* 0x000fe20000000000 */
[----:B------:R-:W-:Y:S01]  /*1800*/  FADD R11, R11, 1 ;  /* 0x3f8000000b0b7421 */ /* 0x000fe20000000000 */
[----:B------:R-:W-:Y:S01]  /*1810*/  FADD R9, R9, 1 ;  /* 0x3f80000009097421 */ /* 0x000fe20000000000 */
[----:B------:R-:W-:Y:S01]  /*1820*/  FMUL R55, R0, R61 ;  /* 0x0000003d00377220 */ /* 0x000fe20000400000 */
[----:B------:R-:W-:Y:S01]  /*1830*/  FMUL R0, R59, R62 ;  /* 0x0000003e3b007220 */ /* 0x000fe20000400000 */
[----:B------:R-:W-:Y:S01]  /*1840*/  FMUL R62, R11, R72 ;  /* 0x000000480b3e7220 */ /* 0x000fe20000400000 */
[----:B------:R-:W-:Y:S01]  /*1850*/  FADD R5, R5, 1 ;  /* 0x3f80000005057421 */ /* 0x000fe20000000000 */
[----:B------:R-:W-:Y:S01]  /*1860*/  FADD R57, R57, 1 ;  /* 0x3f80000039397421 */ /* 0x000fe20000000000 */
[----:B------:R-:W-:Y:S01]  /*1870*/  FMUL R61, R9, R74 ;  /* 0x0000004a093d7220 */ /* 0x000fe20000400000 */
[----:B------:R-:W-:Y:S01]  /*1880*/  FADD R7, R7, 1 ;  /* 0x3f80000007077421 */ /* 0x000fe20000000000 */
[----:B------:R-:W-:Y:S01]  /*1890*/  FADD R53, R53, 1 ;  /* 0x3f80000035357421 */ /* 0x000fe20000000000 */
[C---:B------:R-:W-:Y:S01]  /*18a0*/  FSETP.GT.AND P5, PT, R50.reuse, R62, PT ;  /* 0x0000003e3200720b */ /* 0x040fe20003fa4000 */
[----:B------:R-:W-:Y:S01]  /*18b0*/  FMUL R59, R5, R78 ;  /* 0x0000004e053b7220 */ /* 0x000fe20000400000 */
[----:B------:R-:W-:Y:S01]  /*18c0*/  FMUL R60, R57, R64 ;  /* 0x00000040393c7220 */ /* 0x000fe20000400000 */
[----:B------:R-:W-:Y:S01]  /*18d0*/  FMUL R57, R7, R76 ;  /* 0x0000004c07397220 */ /* 0x000fe20000400000 */
[----:B------:R-:W-:Y:S01]  /*18e0*/  FMUL R53, R53, R70 ;  /* 0x0000004635357220 */ /* 0x000fe20000400000 */
[----:B------:R-:W-:-:S02]  /*18f0*/  FSETP.NAN.AND P0, PT, R50, R50, PT ;  /* 0x000000323200720b */ /* 0x000fc40003f08000 */
[C---:B------:R-:W-:Y:S02]  /*1900*/  FSETP.GT.AND P6, PT, R51.reuse, R61, PT ;  /* 0x0000003d3300720b */ /* 0x040fe40003fc4000 */
[C---:B------:R-:W-:Y:S01]  /*1910*/  FSEL R5, R50.reuse, R62, P5 ;  /* 0x0000003e32057208 */ /* 0x040fe20002800000 */
[----:B------:R0:W-:Y:S01]  /*1920*/  STS [R15.X4], R4 ;  /* 0x000000040f007388 */ /* 0x0001e20000004800 */
[C---:B------:R-:W-:Y:S02]  /*1930*/  FSETP.NAN.AND P4, PT, R51.reuse, R51, PT ;  /* 0x000000333300720b */ /* 0x040fe40003f88000 */
[----:B------:R-:W-:Y:S01]  /*1940*/  FSEL R64, R51, R61, P6 ;  /* 0x0000003d33407208 */ /* 0x000fe20003000000 */
[----:B------:R-:W-:Y:S01]  /*1950*/  STS [R15.X4+0x810], R6 ;  /* 0x000810060f007388 */ /* 0x000fe20000004800 */
[----:B------:R-:W-:Y:S02]  /*1960*/  @!P3 FSEL R50, R50, R5, P0 ;  /* 0x000000053232b208 */ /* 0x000fe40000000000 */
[----:B------:R-:W-:Y:S01]  /*1970*/  FSETP.GT.AND P0, PT, R49, R53, PT ;  /* 0x000000353100720b */ /* 0x000fe20003f04000 */
[----:B------:R-:W-:Y:S01]  /*1980*/  STS [R15.X4+0x1020], R10 ;  /* 0x0010200a0f007388 */ /* 0x000fe20000004800 */
[----:B------:R-:W-:-:S02]  /*1990*/  FSETP.GT.AND P6, PT, R48, R57, PT ;  /* 0x000000393000720b */ /* 0x000fc40003fc4000 */
[----:B------:R-:W-:Y:S01]  /*19a0*/  FSETP.GT.AND P5, PT, R47, R60, PT ;  /* 0x0000003c2f00720b */ /* 0x000fe20003fa4000 */
[----:B------:R-:W-:Y:S01]  /*19b0*/  STS [R15.X4+0x1830], R8 ;  /* 0x001830080f007388 */ /* 0x000fe20000004800 */
[----:B------:R-:W-:Y:S02]  /*19c0*/  @!P3 FSEL R51, R51, R64, P4 ;  /* 0x000000403333b208 */ /* 0x000fe40002000000 */
[----:B------:R-:W-:Y:S01]  /*19d0*/  FSEL R64, R49, R53, P0 ;  /* 0x0000003531407208 */ /* 0x000fe20000000000 */
[----:B------:R-:W-:Y:S01]  /*19e0*/  BAR.SYNC.DEFER_BLOCKING 0x0 ;  /* 0x0000000000007b1d */ /* 0x000fe20000010000 */
[C---:B------:R-:W-:Y:S02]  /*19f0*/  FSEL R5, R48.reuse, R57, P6 ;  /* 0x0000003930057208 */ /* 0x040fe40003000000 */
[----:B------:R-:W-:Y:S02]  /*1a00*/  FSETP.NAN.AND P0, PT, R48, R48, PT ;  /* 0x000000303000720b */ /* 0x000fe40003f08000 */
[----:B------:R-:W-:-:S02]  /*1a10*/  FSETP.NAN.AND P6, PT, R47, R47, PT ;  /* 0x0000002f2f00720b */ /* 0x000fc40003fc8000 */
[C---:B0-----:R-:W-:Y:S02]  /*1a20*/  FSEL R4, R47.reuse, R60, P5 ;  /* 0x0000003c2f047208 */ /* 0x041fe40002800000 */
[----:B------:R-:W-:Y:S02]  /*1a30*/  @!P3 FSEL R48, R48, R5, P0 ;  /* 0x000000053030b208 */ /* 0x000fe40000000000 */
[----:B------:R-:W-:Y:S02]  /*1a40*/  @!P3 FSEL R47, R47, R4, P6 ;  /* 0x000000042f2fb208 */ /* 0x000fe40003000000 */
[----:B------:R-:W-:Y:S02]  /*1a50*/  FSETP.NAN.AND P4, PT, R49, R49, PT ;  /* 0x000000313100720b */ /* 0x000fe40003f88000 */
[----:B------:R-:W-:Y:S02]  /*1a60*/  FSETP.GT.AND P0, PT, R46, R59, PT ;  /* 0x0000003b2e00720b */ /* 0x000fe40003f04000 */
[----:B------:R-:W-:-:S02]  /*1a70*/  FSETP.GT.AND P6, PT, R45, R0, PT ;  /* 0x000000002d00720b */ /* 0x000fc40003fc4000 */
[----:B------:R-:W-:Y:S02]  /*1a80*/  FSETP.GEU.AND P5, PT, R38, R55, PT ;  /* 0x000000372600720b */ /* 0x000fe40003fae000 */
[----:B------:R-:W-:Y:S02]  /*1a90*/  @!P3 FSEL R49, R49, R64, P4 ;  /* 0x000000403131b208 */ /* 0x000fe40002000000 */
[----:B------:R-:W-:Y:S02]  /*1aa0*/  FSEL R7, R46, R59, P0 ;  /* 0x0000003b2e077208 */ /* 0x000fe40000000000 */
[----:B------:R-:W-:Y:S02]  /*1ab0*/  FSEL R4, R45, R0, P6 ;  /* 0x000000002d047208 */ /* 0x000fe40003000000 */
[----:B------:R-:W-:Y:S02]  /*1ac0*/  FSEL R5, R38, R55, !P5 ;  /* 0x0000003726057208 */ /* 0x000fe40006800000 */
[----:B------:R-:W-:-:S02]  /*1ad0*/  FSETP.NAN.AND P4, PT, R46, R46, PT ;  /* 0x0000002e2e00720b */ /* 0x000fc40003f88000 */
[C---:B------:R-:W-:Y:S02]  /*1ae0*/  FSETP.NAN.AND P0, PT, R45.reuse, R45, PT ;  /* 0x0000002d2d00720b */ /* 0x040fe40003f08000 */
[----:B------:R-:W-:Y:S02]  /*1af0*/  FSETP.NAN.AND P6, PT, R38, R38, PT ;  /* 0x000000262600720b */ /* 0x000fe40003fc8000 */
[----:B------:R-:W-:Y:S02]  /*1b00*/  @!P3 FSEL R46, R46, R7, P4 ;  /* 0x000000072e2eb208 */ /* 0x000fe40002000000 */
[----:B------:R-:W-:Y:S02]  /*1b10*/  @!P3 FSEL R45, R45, R4, P0 ;  /* 0x000000042d2db208 */ /* 0x000fe40000000000 */
[----:B------:R-:W-:Y:S02]  /*1b20*/  @!P3 FSEL R38, R38, R5, P6 ;  /* 0x000000052626b208 */ /* 0x000fe40003000000 */
[----:B------:R-:W0:Y:S04]  /*1b30*/  LDS.128 R4, [R16] ;  /* 0x0000000010047984 */ /* 0x000e280000000c00 */
[----:B------:R-:W-:Y:S01]  /*1b40*/  BAR.SYNC.DEFER_BLOCKING 0x0 ;  /* 0x0000000000007b1d */ /* 0x000fe20000010000 */
[----:B------:R-:W-:-:S02]  /*1b50*/  FSETP.GT.AND P4, PT, R36, R55, PT ;  /* 0x000000372400720b */ /* 0x000fc40003f84000 */
[C---:B------:R-:W-:Y:S02]  /*1b60*/  FSETP.NAN.AND P0, PT, R36.reuse, R36, PT ;  /* 0x000000242400720b */ /* 0x040fe40003f08000 */
[C---:B------:R-:W-:Y:S02]  /*1b70*/  FSEL R55, R36.reuse, R55, P4 ;  /* 0x0000003724377208 */ /* 0x040fe40002000000 */
[CC--:B------:R-:W-:Y:S02]  /*1b80*/  FSETP.GEU.AND P5, PT, R37.reuse, R0.reuse, PT ;  /* 0x000000002500720b */ /* 0x0c0fe40003fae000 */
[----:B------:R-:W-:Y:S02]  /*1b90*/  @!P3 FSEL R36, R36, R55, P0 ;  /* 0x000000372424b208 */ /* 0x000fe40000000000 */
[C---:B------:R-:W-:Y:S02]  /*1ba0*/  FSETP.NAN.AND P0, PT, R37.reuse, R37, PT ;  /* 0x000000252500720b */ /* 0x040fe40003f08000 */
[----:B------:R-:W-:-:S02]  /*1bb0*/  FSEL R0, R37, R0, !P5 ;  /* 0x0000000025007208 */ /* 0x000fc40006800000 */
[CC--:B------:R-:W-:Y:S02]  /*1bc0*/  FSETP.GEU.AND P4, PT, R40.reuse, R53.reuse, PT ;  /* 0x000000352800720b */ /* 0x0c0fe40003f8e000 */
[----:B------:R-:W-:Y:S02]  /*1bd0*/  @!P3 FSEL R37, R37, R0, P0 ;  /* 0x000000002525b208 */ /* 0x000fe40000000000 */
[CC--:B------:R-:W-:Y:S02]  /*1be0*/  FSETP.GEU.AND P0, PT, R41.reuse, R62.reuse, PT ;  /* 0x0000003e2900720b */ /* 0x0c0fe40003f0e000 */
[----:B------:R-:W-:Y:S02]  /*1bf0*/  FSEL R53, R40, R53, !P4 ;  /* 0x0000003528357208 */ /* 0x000fe40006000000 */
[----:B------:R-:W-:Y:S01]  /*1c00*/  FSEL R62, R41, R62, !P0 ;  /* 0x0000003e293e7208 */ /* 0x000fe20004000000 */
[----:B------:R1:W-:Y:S01]  /*1c10*/  STS [R15.X4], R52 ;  /* 0x000000340f007388 */ /* 0x0003e20000004800 */
[----:B------:R-:W-:-:S02]  /*1c20*/  ISETP.GE.AND P0, PT, R34, 0xe10, PT ;  /* 0x00000e102200780c */ /* 0x000fc40003f06270 */
[C---:B------:R-:W-:Y:S01]  /*1c30*/  FSETP.NAN.AND P4, PT, R40.reuse, R40, PT ;  /* 0x000000282800720b */ /* 0x040fe20003f88000 */
[----:B------:R2:W-:Y:S01]  /*1c40*/  STS [R15.X4+0x810], R54 ;  /* 0x000810360f007388 */ /* 0x0005e20000004800 */
[CC--:B------:R-:W-:Y:S02]  /*1c50*/  FSETP.GEU.AND P6, PT, R39.reuse, R60.reuse, PT ;  /* 0x0000003c2700720b */ /* 0x0c0fe40003fce000 */
[----:B------:R-:W-:Y:S01]  /*1c60*/  @!P3 FSEL R40, R40, R53, P4 ;  /* 0x000000352828b208 */ /* 0x000fe20002000000 */
[----:B------:R-:W-:Y:S01]  /*1c70*/  STS [R15.X4+0x1020], R56 ;  /* 0x001020380f007388 */ /* 0x000fe20000004800 */
[C---:B------:R-:W-:Y:S01]  /*1c80*/  FSEL R60, R39.reuse, R60, !P6 ;  /* 0x0000003c273c7208 */ /* 0x040fe20007000000 */
[----:B-1----:R-:W-:Y:S01]  /*1c90*/  IMAD.WIDE R52, R66, R35, c[0x0][0x188] ;  /* 0x0000620042347625 */ /* 0x002fe200078e0223 */
[C---:B------:R-:W-:Y:S01]  /*1ca0*/  FSETP.NAN.AND P5, PT, R39.reuse, R39, PT ;  /* 0x000000272700720b */ /* 0x040fe20003fa8000 */
[----:B------:R-:W-:Y:S04]  /*1cb0*/  STS [R15.X4+0x1830], R58 ;  /* 0x0018303a0f007388 */ /* 0x000fe80000004800 */
[----:B------:R-:W-:Y:S01]  /*1cc0*/  BAR.SYNC.DEFER_BLOCKING 0x0 ;  /* 0x0000000000007b1d */ /* 0x000fe20000010000 */
[----:B------:R-:W-:Y:S01]  /*1cd0*/  FSETP.GEU.AND P4, PT, R42, R61, PT ;  /* 0x0000003d2a00720b */ /* 0x000fe20003f8e000 */
[----:B--2---:R-:W-:Y:S01]  /*1ce0*/  IMAD.WIDE R54, R68, R35, c[0x0][0x188] ;  /* 0x0000620044367625 */ /* 0x004fe200078e0223 */
[----:B------:R-:W-:-:S02]  /*1cf0*/  @!P3 FSEL R39, R39, R60, P5 ;  /* 0x0000003c2727b208 */ /* 0x000fc40002800000 */
[----:B------:R-:W-:Y:S02]  /*1d00*/  FSEL R61, R42, R61, !P4 ;  /* 0x0000003d2a3d7208 */ /* 0x000fe40006000000 */
[----:B------:R-:W-:Y:S02]  /*1d10*/  FSETP.NAN.AND P5, PT, R41, R41, PT ;  /* 0x000000292900720b */ /* 0x000fe40003fa8000 */
[C---:B------:R-:W-:Y:S02]  /*1d20*/  FSETP.GEU.AND P4, PT, R44.reuse, R59, PT ;  /* 0x0000003b2c00720b */ /* 0x040fe40003f8e000 */
[----:B------:R-:W-:Y:S02]  /*1d30*/  FSETP.GEU.AND P6, PT, R43, R57, PT ;  /* 0x000000392b00720b */ /* 0x000fe40003fce000 */
[----:B------:R-:W-:Y:S02]  /*1d40*/  @!P3 FSEL R41, R41, R62, P5 ;  /* 0x0000003e2929b208 */ /* 0x000fe40002800000 */
[----:B------:R-:W-:-:S02]  /*1d50*/  FSEL R59, R44, R59, !P4 ;  /* 0x0000003b2c3b7208 */ /* 0x000fc40006000000 */
[C---:B------:R-:W-:Y:S02]  /*1d60*/  FSEL R0, R43.reuse, R57, !P6 ;  /* 0x000000392b007208 */ /* 0x040fe40007000000 */
[C---:B------:R-:W-:Y:S02]  /*1d70*/  FSETP.NAN.AND P5, PT, R42.reuse, R42, PT ;  /* 0x0000002a2a00720b */ /* 0x040fe40003fa8000 */
[C---:B------:R-:W-:Y:S02]  /*1d80*/  FSETP.NAN.AND P4, PT, R43.reuse, R43, PT ;  /* 0x0000002b2b00720b */ /* 0x040fe40003f88000 */
[----:B------:R-:W-:Y:S01]  /*1d90*/  @!P3 FSEL R42, R42, R61, P5 ;  /* 0x0000003d2a2ab208 */ /* 0x000fe20002800000 */
[----:B------:R-:W1:Y:S01]  /*1da0*/  LDS.128 R8, [R16] ;  /* 0x0000000010087984 */ /* 0x000e620000000c00 */
[----:B------:R-:W-:Y:S02]  /*1db0*/  @!P3 FSEL R43, R43, R0, P4 ;  /* 0x000000002b2bb208 */ /* 0x000fe40002000000 */
[----:B------:R-:W-:Y:S01]  /*1dc0*/  IADD3 R18, P4, R18, 0x400, RZ ;  /* 0x0000040012127810 */ /* 0x000fe20007f9e0ff */
[----:B0-----:R-:W-:Y:S01]  /*1dd0*/  @!P0 STG.E.128 [R52.64], R4 ;  /* 0x0000000434008986 */ /* 0x001fe2000c101d04 */
[----:B------:R-:W-:Y:S01]  /*1de0*/  IADD3 R32, P0, R32, 0x200, RZ ;  /* 0x0000020020207810 */ /* 0x000fe20007f1e0ff */
[----:B------:R-:W-:Y:S01]  /*1df0*/  IMAD.MOV.U32 R0, RZ, RZ, R42 ;  /* 0x000000ffff007224 */ /* 0x000fe200078e002a */
[----:B------:R-:W-:Y:S01]  /*1e00*/  IADD3 R20, P5, R20, 0x400, RZ ;  /* 0x0000040014147810 */ /* 0x000fe20007fbe0ff */
[----:B------:R-:W-:Y:S01]  /*1e10*/  IMAD.X R19, RZ, RZ, R19, P4 ;  /* 0x000000ffff137224 */ /* 0x000fe200020e0613 */
[----:B------:R-:W-:Y:S01]  /*1e20*/  FSETP.NAN.AND P6, PT, R44, R44, PT ;  /* 0x0000002c2c00720b */ /* 0x000fe20003fc8000 */
[----:B------:R-:W-:Y:S01]  /*1e30*/  IMAD.X R31, RZ, RZ, R31, P0 ;  /* 0x000000ffff1f7224 */ /* 0x000fe200000e061f */
[----:B------:R-:W-:Y:S01]  /*1e40*/  ISETP.GE.U32.AND P0, PT, R32, 0x2e00, PT ;  /* 0x00002e002000780c */ /* 0x000fe20003f06070 */
[----:B------:R-:W-:Y:S01]  /*1e50*/  IMAD.X R21, RZ, RZ, R21, P5 ;  /* 0x000000ffff157224 */ /* 0x000fe200028e0615 */
[----:B------:R-:W-:-:S02]  /*1e60*/  @!P3 FSEL R44, R44, R59, P6 ;  /* 0x0000003b2c2cb208 */ /* 0x000fc40003000000 */
[----:B------:R-:W-:Y:S01]  /*1e70*/  ISETP.GE.U32.AND.EX P0, PT, R31, RZ, PT, P0 ;  /* 0x000000ff1f00720c */ /* 0x000fe20003f06100 */
[----:B-1----:R0:W-:Y:S02]  /*1e80*/  @!P2 STG.E.128 [R54.64], R8 ;  /* 0x000000083600a986 */ /* 0x0021e4000c101d04 */
[----:B0-----:R-:W-:-:S10]  /*1e90*/  IMAD.MOV.U32 R54, RZ, RZ, R43 ;  /* 0x000000ffff367224 */ /* 0x001fd400078e002b */
[----:B------:R-:W-:Y:S01]  /*1ea0*/  @P0 CALL.REL.NOINC `(.L_x_24) ;  /* 0x0000001000000944 */ /* 0x000fe20003c00000 */
[----:B------:R-:W-:Y:S05]  /*1eb0*/  BRA `(.L_x_25) ;  /* 0xffffe7a000007947 */ /* 0x000fea000383ffff */
.L_x_24:
[----:B------:R-:W0:Y:S01]  /*1ec0*/  SHFL.BFLY PT, R5, R44, 0x10, 0x1f ;  /* 0x0e001f002c057f89 */ /* 0x000e2200000e0000 */
[----:B------:R-:W-:-:S03]  /*1ed0*/  FSETP.NAN.AND P0, PT, R44, R44, PT ;  /* 0x0000002c2c00720b */ /* 0x000fc60003f08000 */
[----:B------:R-:W1:Y:S04]  /*1ee0*/  SHFL.BFLY PT, R7, R54, 0x10, 0x1f ;  /* 0x0e001f0036077f89 */ /* 0x000e6800000e0000 */
[----:B------:R-:W2:Y:S04]  /*1ef0*/  SHFL.BFLY PT, R9, R0, 0x10, 0x1f ;  /* 0x0e001f0000097f89 */ /* 0x000ea800000e0000 */
[----:B------:R-:W3:Y:S04]  /*1f00*/  SHFL.BFLY PT, R6, R41, 0x10, 0x1f ;  /* 0x0e001f0029067f89 */ /* 0x000ee800000e0000 */
[----:B------:R-:W4:Y:S04]  /*1f10*/  SHFL.BFLY PT, R11, R40, 0x10, 0x1f ;  /* 0x0e001f00280b7f89 */ /* 0x000f2800000e0000 */
[----:B------:R-:W5:Y:S01]  /*1f20*/  SHFL.BFLY PT, R10, R39, 0x10, 0x1f ;  /* 0x0e001f00270a7f89 */ /* 0x000f6200000e0000 */
[----:B0-----:R-:W-:-:S03]  /*1f30*/  FSETP.GEU.AND P2, PT, R44, R5, PT ;  /* 0x000000052c00720b */ /* 0x001fc60003f4e000 */
[----:B------:R-:W0:Y:S01]  /*1f40*/  SHFL.BFLY PT, R18, R37, 0x10, 0x1f ;  /* 0x0e001f0025127f89 */ /* 0x000e2200000e0000 */
[----:B------:R-:W-:-:S03]  /*1f50*/  FSEL R5, R44, R5, !P2 ;  /* 0x000000052c057208 */ /* 0x000fc60005000000 */
[----:B------:R-:W0:Y:S04]  /*1f60*/  SHFL.BFLY PT, R15, R38, 0x10, 0x1f ;  /* 0x0e001f00260f7f89 */ /* 0x000e2800000e0000 */
[----:B------:R-:W-:Y:S01]  /*1f70*/  BAR.SYNC.DEFER_BLOCKING 0x0 ;  /* 0x0000000000007b1d */ /* 0x000fe20000010000 */
[----:B-1----:R-:W-:Y:S02]  /*1f80*/  FSETP.GEU.AND P3, PT, R54, R7, PT ;  /* 0x000000073600720b */ /* 0x002fe40003f6e000 */
[----:B------:R-:W-:Y:S02]  /*1f90*/  FSEL R5, R44, R5, P0 ;  /* 0x000000052c057208 */ /* 0x000fe40000000000 */
[----:B--2---:R-:W-:Y:S01]  /*1fa0*/  FSETP.GEU.AND P4, PT, R0, R9, PT ;  /* 0x000000090000720b */ /* 0x004fe20003f8e000 */
[----:B------:R-:W-:Y:S01]  /*1fb0*/  SHFL.BFLY PT, R17, R46, 0x10, 0x1f ;  /* 0x0e001f002e117f89 */ /* 0x000fe200000e0000 */
[----:B------:R-:W-:-:S02]  /*1fc0*/  FSEL R7, R54, R7, !P3 ;  /* 0x0000000736077208 */ /* 0x000fc40005800000 */
[C---:B------:R-:W-:Y:S01]  /*1fd0*/  FSETP.NAN.AND P0, PT, R0.reuse, R0, PT ;  /* 0x000000000000720b */ /* 0x040fe20003f08000 */
[----:B------:R-:W1:Y:S01]  /*1fe0*/  SHFL.BFLY PT, R4, R5, 0x8, 0x1f ;  /* 0x0d001f0005047f89 */ /* 0x000e6200000e0000 */
[----:B------:R-:W-:Y:S02]  /*1ff0*/  FSEL R9, R0, R9, !P4 ;  /* 0x0000000900097208 */ /* 0x000fe40006000000 */
[----:B---3--:R-:W-:Y:S01]  /*2000*/  FSETP.GEU.AND P3, PT, R41, R6, PT ;  /* 0x000000062900720b */ /* 0x008fe20003f6e000 */
[----:B------:R-:W-:Y:S01]  /*2010*/  SHFL.BFLY PT, R19, R48, 0x10, 0x1f ;  /* 0x0e001f0030137f89 */ /* 0x000fe200000e0000 */
[----:B------:R-:W-:Y:S02]  /*2020*/  FSETP.NAN.AND P2, PT, R54, R54, PT ;  /* 0x000000363600720b */ /* 0x000fe40003f48000 */
[----:B----4-:R-:W-:Y:S01]  /*2030*/  FSETP.GEU.AND P4, PT, R40, R11, PT ;  /* 0x0000000b2800720b */ /* 0x010fe20003f8e000 */
[----:B------:R-:W-:Y:S01]  /*2040*/  SHFL.BFLY PT, R21, R50, 0x10, 0x1f ;  /* 0x0e001f0032157f89 */ /* 0x000fe200000e0000 */
[----:B------:R-:W-:-:S02]  /*2050*/  FSEL R9, R0, R9, P0 ;  /* 0x0000000900097208 */ /* 0x000fc40000000000 */
[C---:B------:R-:W-:Y:S02]  /*2060*/  FSEL R8, R41.reuse, R6, !P3 ;  /* 0x0000000629087208 */ /* 0x040fe40005800000 */
[----:B------:R-:W-:Y:S02]  /*2070*/  FSEL R7, R54, R7, P2 ;  /* 0x0000000736077208 */ /* 0x000fe40001000000 */
[----:B------:R-:W-:Y:S02]  /*2080*/  FSETP.NAN.AND P0, PT, R41, R41, PT ;  /* 0x000000292900720b */ /* 0x000fe40003f08000 */
[----:B-----5:R-:W-:Y:S01]  /*2090*/  FSETP.GEU.AND P3, PT, R39, R10, PT ;  /* 0x0000000a2700720b */ /* 0x020fe20003f6e000 */
[----:B------:R-:W2:Y:S01]  /*20a0*/  SHFL.BFLY PT, R6, R7, 0x8, 0x1f ;  /* 0x0d001f0007067f89 */ /* 0x000ea200000e0000 */
[C---:B------:R-:W-:Y:S02]  /*20b0*/  FSETP.NAN.AND P2, PT, R40.reuse, R40, PT ;  /* 0x000000282800720b */ /* 0x040fe40003f48000 */
[----:B------:R-:W-:-:S02]  /*20c0*/  FSEL R11, R40, R11, !P4 ;  /* 0x0000000b280b7208 */ /* 0x000fc40006000000 */
[----:B------:R-:W-:Y:S02]  /*20d0*/  FSEL R41, R41, R8, P0 ;  /* 0x0000000829297208 */ /* 0x000fe40000000000 */
[C---:B------:R-:W-:Y:S01]  /*20e0*/  FSEL R10, R39.reuse, R10, !P3 ;  /* 0x0000000a270a7208 */ /* 0x040fe20005800000 */
[----:B------:R-:W-:Y:S01]  /*20f0*/  SHFL.BFLY PT, R8, R9, 0x8, 0x1f ;  /* 0x0d001f0009087f89 */ /* 0x000fe200000e0000 */
[C---:B------:R-:W-:Y:S02]  /*2100*/  FSETP.NAN.AND P0, PT, R39.reuse, R39, PT ;  /* 0x000000272700720b */ /* 0x040fe40003f08000 */
[----:B------:R-:W-:Y:S02]  /*2110*/  FSEL R11, R40, R11, P2 ;  /* 0x0000000b280b7208 */ /* 0x000fe40001000000 */
[----:B------:R-:W-:Y:S02]  /*2120*/  FSEL R39, R39, R10, P0 ;  /* 0x0000000a27277208 */ /* 0x000fe40000000000 */
[----:B------:R-:W3:Y:S01]  /*2130*/  SHFL.BFLY PT, R10, R41, 0x8, 0x1f ;  /* 0x0d001f00290a7f89 */ /* 0x000ee200000e0000 */
[----:B0-----:R-:W-:-:S02]  /*2140*/  FSETP.GEU.AND P3, PT, R37, R18, PT ;  /* 0x000000122500720b */ /* 0x001fc40003f6e000 */
[C---:B------:R-:W-:Y:S01]  /*2150*/  FSETP.NAN.AND P2, PT, R37.reuse, R37, PT ;  /* 0x000000252500720b */ /* 0x040fe20003f48000 */
[----:B------:R-:W0:Y:S01]  /*2160*/  SHFL.BFLY PT, R16, R11, 0x8, 0x1f ;  /* 0x0d001f000b107f89 */ /* 0x000e2200000e0000 */
[C---:B------:R-:W-:Y:S02]  /*2170*/  FSEL R18, R37.reuse, R18, !P3 ;  /* 0x0000001225127208 */ /* 0x040fe40005800000 */
[CC--:B------:R-:W-:Y:S02]  /*2180*/  FSETP.GEU.AND P4, PT, R38.reuse, R15.reuse, PT ;  /* 0x0000000f2600720b */ /* 0x0c0fe40003f8e000 */
[----:B------:R-:W-:Y:S02]  /*2190*/  FSEL R37, R37, R18, P2 ;  /* 0x0000001225257208 */ /* 0x000fe40001000000 */
[C---:B------:R-:W-:Y:S01]  /*21a0*/  FSETP.NAN.AND P0, PT, R38.reuse, R38, PT ;  /* 0x000000262600720b */ /* 0x040fe20003f08000 */
[----:B------:R-:W4:Y:S01]  /*21b0*/  SHFL.BFLY PT, R18, R39, 0x8, 0x1f ;  /* 0x0d001f0027127f89 */ /* 0x000f2200000e0000 */
[----:B------:R-:W-:-:S02]  /*21c0*/  FSEL R15, R38, R15, !P4 ;  /* 0x0000000f260f7208 */ /* 0x000fc40006000000 */
[C---:B-1----:R-:W-:Y:S01]  /*21d0*/  FSETP.GEU.AND P3, PT, R5.reuse, R4, PT ;  /* 0x000000040500720b */ /* 0x042fe20003f6e000 */
[----:B------:R-:W1:Y:S01]  /*21e0*/  SHFL.BFLY PT, R20, R37, 0x8, 0x1f ;  /* 0x0d001f0025147f89 */ /* 0x000e6200000e0000 */
[----:B------:R-:W-:Y:S02]  /*21f0*/  FSEL R15, R38, R15, P0 ;  /* 0x0000000f260f7208 */ /* 0x000fe40000000000 */
[----:B------:R-:W-:Y:S02]  /*2200*/  FSETP.NAN.AND P0, PT, R5, R5, PT ;  /* 0x000000050500720b */ /* 0x000fe40003f08000 */
[C---:B--2---:R-:W-:Y:S01]  /*2210*/  FSETP.GEU.AND P4, PT, R7.reuse, R6, PT ;  /* 0x000000060700720b */ /* 0x044fe20003f8e000 */
[----:B------:R-:W2:Y:S01]  /*2220*/  SHFL.BFLY PT, R22, R15, 0x8, 0x1f ;  /* 0x0d001f000f167f89 */ /* 0x000ea200000e0000 */
[----:B------:R-:W-:Y:S02]  /*2230*/  FSETP.NAN.AND P5, PT, R7, R7, PT ;  /* 0x000000070700720b */ /* 0x000fe40003fa8000 */
[----:B---3--:R-:W-:-:S02]  /*2240*/  FSETP.GEU.AND P2, PT, R41, R10, PT ;  /* 0x0000000a2900720b */ /* 0x008fc40003f4e000 */
[----:B------:R-:W-:Y:S02]  /*2250*/  FSETP.NAN.AND P6, PT, R9, R9, PT ;  /* 0x000000090900720b */ /* 0x000fe40003fc8000 */
[----:B------:R-:W-:Y:S02]  /*2260*/  @P3 FSEL R5, R5, R4, P0 ;  /* 0x0000000405053208 */ /* 0x000fe40000000000 */
[----:B------:R-:W-:Y:S02]  /*2270*/  FSETP.GEU.AND P0, PT, R9, R8, PT ;  /* 0x000000080900720b */ /* 0x000fe40003f0e000 */
[----:B0-----:R-:W-:Y:S01]  /*2280*/  FSETP.GEU.AND P3, PT, R11, R16, PT ;  /* 0x000000100b00720b */ /* 0x001fe20003f6e000 */
[----:B------:R-:W0:Y:S01]  /*2290*/  SHFL.BFLY PT, R4, R5, 0x4, 0x1f ;  /* 0x0c801f0005047f89 */ /* 0x000e2200000e0000 */
[----:B------:R-:W-:Y:S02]  /*22a0*/  @P4 FSEL R7, R7, R6, P5 ;  /* 0x0000000607074208 */ /* 0x000fe40002800000 */
[----:B------:R-:W-:-:S02]  /*22b0*/  FSETP.NAN.AND P4, PT, R41, R41, PT ;  /* 0x000000292900720b */ /* 0x000fc40003f88000 */
[----:B------:R-:W-:Y:S01]  /*22c0*/  FSETP.NAN.AND P5, PT, R11, R11, PT ;  /* 0x0000000b0b00720b */ /* 0x000fe20003fa8000 */
[----:B------:R-:W-:Y:S01]  /*22d0*/  SHFL.BFLY PT, R6, R7, 0x4, 0x1f ;  /* 0x0c801f0007067f89 */ /* 0x000fe200000e0000 */
[----:B------:R-:W-:Y:S02]  /*22e0*/  @P2 FSEL R41, R41, R10, P4 ;  /* 0x0000000a29292208 */ /* 0x000fe40002000000 */
[----:B------:R-:W-:Y:S02]  /*22f0*/  FSETP.NAN.AND P2, PT, R39, R39, PT ;  /* 0x000000272700720b */ /* 0x000fe40003f48000 */
[----:B------:R-:W-:Y:S01]  /*2300*/  @P0 FSEL R9, R9, R8, P6 ;  /* 0x0000000809090208 */ /* 0x000fe20003000000 */
[----:B------:R-:W3:Y:S01]  /*2310*/  SHFL.BFLY PT, R10, R41, 0x4, 0x1f ;  /* 0x0c801f00290a7f89 */ /* 0x000ee200000e0000 */
[----:B------:R-:W-:Y:S02]  /*2320*/  @P3 FSEL R11, R11, R16, P5 ;  /* 0x000000100b0b3208 */ /* 0x000fe40002800000 */
[----:B----4-:R-:W-:Y:S01]  /*2330*/  FSETP.GEU.AND P0, PT, R39, R18, PT ;  /* 0x000000122700720b */ /* 0x010fe20003f0e000 */
[----:B------:R-:W4:Y:S01]  /*2340*/  SHFL.BFLY PT, R8, R9, 0x4, 0x1f ;  /* 0x0c801f0009087f89 */ /* 0x000f2200000e0000 */
[----:B-1----:R-:W-:-:S02]  /*2350*/  FSETP.GEU.AND P5, PT, R37, R20, PT ;  /* 0x000000142500720b */ /* 0x002fc40003fae000 */
[----:B--2---:R-:W-:Y:S01]  /*2360*/  FSETP.GEU.AND P3, PT, R15, R22, PT ;  /* 0x000000160f00720b */ /* 0x004fe20003f6e000 */
[----:B------:R-:W1:Y:S01]  /*2370*/  SHFL.BFLY PT, R16, R11, 0x4, 0x1f ;  /* 0x0c801f000b107f89 */ /* 0x000e6200000e0000 */
[----:B------:R-:W-:Y:S02]  /*2380*/  FSETP.NAN.AND P4, PT, R37, R37, PT ;  /* 0x000000252500720b */ /* 0x000fe40003f88000 */
[----:B------:R-:W-:-:S05]  /*2390*/  FSETP.NAN.AND P6, PT, R11, R11, PT ;  /* 0x0000000b0b00720b */ /* 0x000fca0003fc8000 */
[----:B------:R-:W-:Y:S02]  /*23a0*/  @P0 FSEL R39, R39, R18, P2 ;  /* 0x0000001227270208 */ /* 0x000fe40001000000 */
[----:B------:R-:W-:Y:S02]  /*23b0*/  @P5 FSEL R37, R37, R20, P4 ;  /* 0x0000001425255208 */ /* 0x000fe40002000000 */
[----:B0-----:R-:W-:Y:S01]  /*23c0*/  FSETP.GEU.AND P2, PT, R5, R4, PT ;  /* 0x000000040500720b */ /* 0x001fe20003f4e000 */
[----:B------:R-:W0:Y:S01]  /*23d0*/  SHFL.BFLY PT, R18, R39, 0x4, 0x1f ;  /* 0x0c801f0027127f89 */ /* 0x000e2200000e0000 */
[----:B------:R-:W-:Y:S02]  /*23e0*/  FSETP.NAN.AND P0, PT, R15, R15, PT ;  /* 0x0000000f0f00720b */ /* 0x000fe40003f08000 */
[----:B---3--:R-:W-:Y:S01]  /*23f0*/  FSETP.GEU.AND P4, PT, R41, R10, PT ;  /* 0x0000000a2900720b */ /* 0x008fe20003f8e000 */
[----:B------:R-:W2:Y:S01]  /*2400*/  SHFL.BFLY PT, R20, R37, 0x4, 0x1f ;  /* 0x0c801f0025147f89 */ /* 0x000ea200000e0000 */
[----:B------:R-:W-:-:S02]  /*2410*/  @P3 FSEL R15, R15, R22, P0 ;  /* 0x000000160f0f3208 */ /* 0x000fc40000000000 */
[----:B------:R-:W-:Y:S02]  /*2420*/  FSETP.GEU.AND P0, PT, R7, R6, PT ;  /* 0x000000060700720b */ /* 0x000fe40003f0e000 */
[----:B------:R-:W-:Y:S01]  /*2430*/  FSETP.NAN.AND P3, PT, R5, R5, PT ;  /* 0x000000050500720b */ /* 0x000fe20003f68000 */
[----:B------:R-:W3:Y:S01]  /*2440*/  SHFL.BFLY PT, R22, R15, 0x4, 0x1f ;  /* 0x0c801f000f167f89 */ /* 0x000ee200000e0000 */
[----:B------:R-:W-:Y:S02]  /*2450*/  FSETP.NAN.AND P5, PT, R7, R7, PT ;  /* 0x000000070700720b */ /* 0x000fe40003fa8000 */
[----:B------:R-:W-:Y:S02]  /*2460*/  @P2 FSEL R5, R5, R4, P3 ;  /* 0x0000000405052208 */ /* 0x000fe40001800000 */
[----:B----4-:R-:W-:Y:S02]  /*2470*/  FSETP.GEU.AND P2, PT, R9, R8, PT ;  /* 0x000000080900720b */ /* 0x010fe40003f4e000 */
[----:B-1----:R-:W-:Y:S01]  /*2480*/  FSETP.GEU.AND P3, PT, R11, R16, PT ;  /* 0x000000100b00720b */ /* 0x002fe20003f6e000 */
[----:B------:R-:W1:Y:S02]  /*2490*/  SHFL.BFLY PT, R4, R5, 0x2, 0x1f ;  /* 0x0c401f0005047f89 */ /* 0x000e6400000e0000 */
[----:B------:R-:W-:-:S02]  /*24a0*/  @P0 FSEL R7, R7, R6, P5 ;  /* 0x0000000607070208 */ /* 0x000fc40002800000 */
[----:B------:R-:W-:Y:S02]  /*24b0*/  FSETP.NAN.AND P0, PT, R9, R9, PT ;  /* 0x000000090900720b */ /* 0x000fe40003f08000 */
[----:B------:R-:W-:Y:S01]  /*24c0*/  FSETP.NAN.AND P5, PT, R41, R41, PT ;  /* 0x000000292900720b */ /* 0x000fe20003fa8000 */
[----:B------:R-:W4:Y:S03]  /*24d0*/  SHFL.BFLY PT, R6, R7, 0x2, 0x1f ;  /* 0x0c401f0007067f89 */ /* 0x000f2600000e0000 */
[----:B------:R-:W-:Y:S02]  /*24e0*/  @P2 FSEL R9, R9, R8, P0 ;  /* 0x0000000809092208 */ /* 0x000fe40000000000 */
[----:B------:R-:W-:Y:S02]  /*24f0*/  @P4 FSEL R41, R41, R10, P5 ;  /* 0x0000000a29294208 */ /* 0x000fe40002800000 */
[----:B0-----:R-:W-:Y:S01]  /*2500*/  FSETP.GEU.AND P4, PT, R39, R18, PT ;  /* 0x000000122700720b */ /* 0x001fe20003f8e000 */
[----:B------:R-:W0:Y:S01]  /*2510*/  SHFL.BFLY PT, R8, R9, 0x2, 0x1f ;  /* 0x0c401f0009087f89 */ /* 0x000e2200000e0000 */
[----:B--2---:R-:W-:-:S02]  /*2520*/  FSETP.GEU.AND P5, PT, R37, R20, PT ;  /* 0x000000142500720b */ /* 0x004fc40003fae000 */
[----:B------:R-:W-:Y:S01]  /*2530*/  @P3 FSEL R11, R11, R16, P6 ;  /* 0x000000100b0b3208 */ /* 0x000fe20003000000 */
[----:B------:R-:W2:Y:S01]  /*2540*/  SHFL.BFLY PT, R10, R41, 0x2, 0x1f ;  /* 0x0c401f00290a7f89 */ /* 0x000ea200000e0000 */
[----:B---3--:R-:W-:Y:S02]  /*2550*/  FSETP.GEU.AND P2, PT, R15, R22, PT ;  /* 0x000000160f00720b */ /* 0x008fe40003f4e000 */
[----:B------:R-:W-:Y:S01]  /*2560*/  FSETP.NAN.AND P0, PT, R39, R39, PT ;  /* 0x000000272700720b */ /* 0x000fe20003f08000 */
[----:B------:R-:W3:Y:S01]  /*2570*/  SHFL.BFLY PT, R16, R11, 0x2, 0x1f ;  /* 0x0c401f000b107f89 */ /* 0x000ee200000e0000 */
[----:B------:R-:W-:Y:S02]  /*2580*/  FSETP.NAN.AND P3, PT, R37, R37, PT ;  /* 0x000000252500720b */ /* 0x000fe40003f68000 */
[----:B------:R-:W-:Y:S02]  /*2590*/  FSETP.NAN.AND P6, PT, R5, R5, PT ;  /* 0x000000050500720b */ /* 0x000fe40003fc8000 */
[----:B------:R-:W-:-:S02]  /*25a0*/  @P4 FSEL R39, R39, R18, P0 ;  /* 0x0000001227274208 */ /* 0x000fc40000000000 */
[----:B------:R-:W-:Y:S02]  /*25b0*/  @P5 FSEL R37, R37, R20, P3 ;  /* 0x0000001425255208 */ /* 0x000fe40001800000 */
[----:B------:R-:W-:Y:S01]  /*25c0*/  FSETP.NAN.AND P4, PT, R15, R15, PT ;  /* 0x0000000f0f00720b */ /* 0x000fe20003f88000 */
[----:B------:R-:W5:Y:S01]  /*25d0*/  SHFL.BFLY PT, R18, R39, 0x2, 0x1f ;  /* 0x0c401f0027127f89 */ /* 0x000f6200000e0000 */
[----:B-1----:R-:W-:Y:S02]  /*25e0*/  FSETP.GEU.AND P0, PT, R5, R4, PT ;  /* 0x000000040500720b */ /* 0x002fe40003f0e000 */
[----:B------:R-:W-:Y:S01]  /*25f0*/  @P2 FSEL R15, R15, R22, P4 ;  /* 0x000000160f0f2208 */ /* 0x000fe20002000000 */
[----:B------:R-:W1:Y:S01]  /*2600*/  SHFL.BFLY PT, R20, R37, 0x2, 0x1f ;  /* 0x0c401f0025147f89 */ /* 0x000e6200000e0000 */
[----:B----4-:R-:W-:Y:S02]  /*2610*/  FSETP.GEU.AND P5, PT, R7, R6, PT ;  /* 0x000000060700720b */ /* 0x010fe40003fae000 */
[----:B0-----:R-:W-:Y:S01]  /*2620*/  FSETP.GEU.AND P2, PT, R9, R8, PT ;  /* 0x000000080900720b */ /* 0x001fe20003f4e000 */
[----:B------:R-:W0:Y:S01]  /*2630*/  SHFL.BFLY PT, R22, R15, 0x2, 0x1f ;  /* 0x0c401f000f167f89 */ /* 0x000e2200000e0000 */
[----:B--2---:R-:W-:-:S05]  /*2640*/  FSETP.GEU.AND P4, PT, R41, R10, PT ;  /* 0x0000000a2900720b */ /* 0x004fca0003f8e000 */
[----:B------:R-:W-:Y:S02]  /*2650*/  @P0 FSEL R5, R5, R4, P6 ;  /* 0x0000000405050208 */ /* 0x000fe40003000000 */
[----:B------:R-:W-:Y:S02]  /*2660*/  FSETP.NAN.AND P0, PT, R7, R7, PT ;  /* 0x000000070700720b */ /* 0x000fe40003f08000 */
[----:B---3--:R-:W-:Y:S01]  /*2670*/  FSETP.GEU.AND P3, PT, R11, R16, PT ;  /* 0x000000100b00720b */ /* 0x008fe20003f6e000 */
[----:B------:R-:W2:Y:S01]  /*2680*/  SHFL.BFLY PT, R4, R5, 0x1, 0x1f ;  /* 0x0c201f0005047f89 */ /* 0x000ea200000e0000 */
[----:B------:R-:W-:Y:S02]  /*2690*/  @P5 FSEL R7, R7, R6, P0 ;  /* 0x0000000607075208 */ /* 0x000fe40000000000 */
[----:B------:R-:W-:Y:S02]  /*26a0*/  FSETP.NAN.AND P0, PT, R9, R9, PT ;  /* 0x000000090900720b */ /* 0x000fe40003f08000 */
[----:B------:R-:W-:Y:S01]  /*26b0*/  FSETP.NAN.AND P5, PT, R41, R41, PT ;  /* 0x000000292900720b */ /* 0x000fe20003fa8000 */
[----:B------:R-:W3:Y:S01]  /*26c0*/  SHFL.BFLY PT, R6, R7, 0x1, 0x1f ;  /* 0x0c201f0007067f89 */ /* 0x000ee200000e0000 */
[----:B------:R-:W-:-:S02]  /*26d0*/  @P2 FSEL R9, R9, R8, P0 ;  /* 0x0000000809092208 */ /* 0x000fc40000000000 */
[----:B------:R-:W-:Y:S02]  /*26e0*/  @P4 FSEL R41, R41, R10, P5 ;  /* 0x0000000a29294208 */ /* 0x000fe40002800000 */
[----:B------:R-:W-:Y:S01]  /*26f0*/  FSETP.NAN.AND P6, PT, R11, R11, PT ;  /* 0x0000000b0b00720b */ /* 0x000fe20003fc8000 */
[----:B------:R-:W4:Y:S01]  /*2700*/  SHFL.BFLY PT, R8, R9, 0x1, 0x1f ;  /* 0x0c201f0009087f89 */ /* 0x000f2200000e0000 */
[----:B-----5:R-:W-:Y:S02]  /*2710*/  FSETP.GEU.AND P4, PT, R39, R18, PT ;  /* 0x000000122700720b */ /* 0x020fe40003f8e000 */
[----:B-1----:R-:W-:Y:S01]  /*2720*/  FSETP.GEU.AND P5, PT, R37, R20, PT ;  /* 0x000000142500720b */ /* 0x002fe20003fae000 */
[----:B------:R-:W1:Y:S01]  /*2730*/  SHFL.BFLY PT, R10, R41, 0x1, 0x1f ;  /* 0x0c201f00290a7f89 */ /* 0x000e6200000e0000 */
[----:B------:R-:W-:Y:S02]  /*2740*/  @P3 FSEL R11, R11, R16, P6 ;  /* 0x000000100b0b3208 */ /* 0x000fe40003000000 */
[----:B0-----:R-:W-:-:S02]  /*2750*/  FSETP.GEU.AND P0, PT, R15, R22, PT ;  /* 0x000000160f00720b */ /* 0x001fc40003f0e000 */
[----:B------:R-:W-:Y:S01]  /*2760*/  FSETP.NAN.AND P2, PT, R39, R39, PT ;  /* 0x000000272700720b */ /* 0x000fe20003f48000 */
[----:B------:R-:W0:Y:S01]  /*2770*/  SHFL.BFLY PT, R16, R11, 0x1, 0x1f ;  /* 0x0c201f000b107f89 */ /* 0x000e2200000e0000 */
[----:B------:R-:W-:Y:S02]  /*2780*/  FSETP.NAN.AND P3, PT, R37, R37, PT ;  /* 0x000000252500720b */ /* 0x000fe40003f68000 */
[----:B------:R-:W-:Y:S02]  /*2790*/  FSETP.GT.AND P6, PT, R46, R17, PT ;  /* 0x000000112e00720b */ /* 0x000fe40003fc4000 */
[----:B------:R-:W-:Y:S02]  /*27a0*/  @P4 FSEL R39, R39, R18, P2 ;  /* 0x0000001227274208 */ /* 0x000fe40001000000 */
[----:B------:R-:W-:Y:S02]  /*27b0*/  @P5 FSEL R37, R37, R20, P3 ;  /* 0x0000001425255208 */ /* 0x000fe40001800000 */
[----:B------:R-:W-:Y:S01]  /*27c0*/  FSETP.NAN.AND P2, PT, R15, R15, PT ;  /* 0x0000000f0f00720b */ /* 0x000fe20003f48000 */
[----:B------:R-:W5:Y:S01]  /*27d0*/  SHFL.BFLY PT, R18, R39, 0x1, 0x1f ;  /* 0x0c201f0027127f89 */ /* 0x000f6200000e0000 */
[----:B--2---:R-:W-:-:S02]  /*27e0*/  FSETP.GEU.AND P3, PT, R5, R4, PT ;  /* 0x000000040500720b */ /* 0x004fc40003f6e000 */
[----:B------:R-:W-:Y:S01]  /*27f0*/  @P0 FSEL R15, R15, R22, P2 ;  /* 0x000000160f0f0208 */ /* 0x000fe20001000000 */
[----:B------:R-:W2:Y:S01]  /*2800*/  SHFL.BFLY PT, R20, R37, 0x1, 0x1f ;  /* 0x0c201f0025147f89 */ /* 0x000ea200000e0000 */
[----:B------:R-:W-:Y:S02]  /*2810*/  FSETP.NAN.AND P0, PT, R5, R5, PT ;  /* 0x000000050500720b */ /* 0x000fe40003f08000 */
[----:B---3--:R-:W-:Y:S01]  /*2820*/  FSETP.GEU.AND P4, PT, R7, R6, PT ;  /* 0x000000060700720b */ /* 0x008fe20003f8e000 */
[----:B------:R-:W3:Y:S01]  /*2830*/  SHFL.BFLY PT, R22, R15, 0x1, 0x1f ;  /* 0x0c201f000f167f89 */ /* 0x000ee200000e0000 */
[----:B----4-:R-:W-:Y:S02]  /*2840*/  FSETP.GEU.AND P2, PT, R9, R8, PT ;  /* 0x000000080900720b */ /* 0x010fe40003f4e000 */
[----:B------:R-:W-:Y:S02]  /*2850*/  FSETP.NAN.AND P5, PT, R7, R7, PT ;  /* 0x000000070700720b */ /* 0x000fe40003fa8000 */
[----:B------:R-:W-:-:S02]  /*2860*/  FSEL R17, R46, R17, P6 ;  /* 0x000000112e117208 */ /* 0x000fc40003000000 */
[----:B------:R-:W-:Y:S02]  /*2870*/  @P3 SEL R5, R5, R4, P0 ;  /* 0x0000000405053207 */ /* 0x000fe40000000000 */
[----:B-1----:R-:W-:Y:S02]  /*2880*/  FSETP.GEU.AND P3, PT, R41, R10, PT ;  /* 0x0000000a2900720b */ /* 0x002fe40003f6e000 */
[----:B0-----:R-:W-:Y:S02]  /*2890*/  FSETP.GEU.AND P0, PT, R11, R16, PT ;  /* 0x000000100b00720b */ /* 0x001fe40003f0e000 */
[----:B------:R-:W-:Y:S02]  /*28a0*/  @P4 SEL R7, R7, R6, P5 ;  /* 0x0000000607074207 */ /* 0x000fe40002800000 */
[----:B------:R-:W-:Y:S01]  /*28b0*/  FSETP.NAN.AND P6, PT, R46, R46, PT ;  /* 0x0000002e2e00720b */ /* 0x000fe20003fc8000 */
[----:B------:R-:W0:Y:S01]  /*28c0*/  SHFL.BFLY PT, R6, R51, 0x10, 0x1f ;  /* 0x0e001f0033067f89 */ /* 0x000e2200000e0000 */
[----:B------:R-:W-:-:S02]  /*28d0*/  FSETP.NAN.AND P4, PT, R9, R9, PT ;  /* 0x000000090900720b */ /* 0x000fc40003f88000 */
[----:B------:R-:W-:Y:S02]  /*28e0*/  FSETP.NAN.AND P5, PT, R41, R41, PT ;  /* 0x000000292900720b */ /* 0x000fe40003fa8000 */
[----:B------:R-:W-:Y:S02]  /*28f0*/  FSEL R17, R46, R17, P6 ;  /* 0x000000112e117208 */ /* 0x000fe40003000000 */
[----:B------:R-:W-:Y:S02]  /*2900*/  @P2 SEL R9, R9, R8, P4 ;  /* 0x0000000809092207 */ /* 0x000fe40002000000 */
[----:B------:R-:W-:Y:S01]  /*2910*/  @P3 SEL R41, R41, R10, P5 ;  /* 0x0000000a29293207 */ /* 0x000fe20002800000 */
[----:B------:R-:W-:Y:S01]  /*2920*/  SHFL.BFLY PT, R4, R17, 0x8, 0x1f ;  /* 0x0d001f0011047f89 */ /* 0x000fe200000e0000 */
[----:B------:R-:W-:Y:S02]  /*2930*/  FSETP.NAN.AND P6, PT, R11, R11, PT ;  /* 0x0000000b0b00720b */ /* 0x000fe40003fc8000 */
[----:B-----5:R-:W-:-:S02]  /*2940*/  FSETP.GEU.AND P2, PT, R39, R18, PT ;  /* 0x000000122700720b */ /* 0x020fc40003f4e000 */
[CC--:B------:R-:W-:Y:S02]  /*2950*/  FSETP.GT.AND P5, PT, R48.reuse, R19.reuse, PT ;  /* 0x000000133000720b */ /* 0x0c0fe40003fa4000 */
[----:B------:R-:W-:Y:S02]  /*2960*/  @P0 SEL R11, R11, R16, P6 ;  /* 0x000000100b0b0207 */ /* 0x000fe40003000000 */
[C---:B------:R-:W-:Y:S01]  /*2970*/  FSEL R19, R48.reuse, R19, P5 ;  /* 0x0000001330137208 */ /* 0x040fe20002800000 */
[----:B------:R-:W1:Y:S01]  /*2980*/  SHFL.BFLY PT, R16, R49, 0x10, 0x1f ;  /* 0x0e001f0031107f89 */ /* 0x000e6200000e0000 */
[----:B--2---:R-:W-:Y:S02]  /*2990*/  FSETP.GEU.AND P0, PT, R37, R20, PT ;  /* 0x000000142500720b */ /* 0x004fe40003f0e000 */
[----:B---3--:R-:W-:Y:S02]  /*29a0*/  FSETP.GEU.AND P5, PT, R15, R22, PT ;  /* 0x000000160f00720b */ /* 0x008fe40003fae000 */
[----:B------:R-:W-:-:S02]  /*29b0*/  FSETP.NAN.AND P4, PT, R48, R48, PT ;  /* 0x000000303000720b */ /* 0x000fc40003f88000 */
[C---:B------:R-:W-:Y:S02]  /*29c0*/  FSETP.NAN.AND P6, PT, R39.reuse, R39, PT ;  /* 0x000000272700720b */ /* 0x040fe40003fc8000 */
[----:B------:R-:W-:Y:S02]  /*29d0*/  LOP3.LUT P3, RZ, R12, 0x1f, RZ, 0xc0, !PT ;  /* 0x0000001f0cff7812 */ /* 0x000fe4000786c0ff */
[----:B------:R-:W-:Y:S02]  /*29e0*/  FSEL R19, R48, R19, P4 ;  /* 0x0000001330137208 */ /* 0x000fe40002000000 */
[----:B------:R-:W-:Y:S02]  /*29f0*/  @P2 SEL R39, R39, R18, P6 ;  /* 0x0000001227272207 */ /* 0x000fe40003000000 */
[----:B------:R-:W-:Y:S02]  /*2a00*/  FSETP.NAN.AND P2, PT, R37, R37, PT ;  /* 0x000000252500720b */ /* 0x000fe40003f48000 */
[----:B------:R-:W-:-:S02]  /*2a10*/  FSETP.NAN.AND P4, PT, R15, R15, PT ;  /* 0x0000000f0f00720b */ /* 0x000fc40003f88000 */
[----:B------:R-:W-:Y:S02]  /*2a20*/  LOP3.LUT R8, R14, 0x3c, RZ, 0xc0, !PT ;  /* 0x0000003c0e087812 */ /* 0x000fe400078ec0ff */
[----:B------:R-:W-:Y:S02]  /*2a30*/  @P0 SEL R37, R37, R20, P2 ;  /* 0x0000001425250207 */ /* 0x000fe40001000000 */
[----:B------:R-:W-:Y:S01]  /*2a40*/  @P5 SEL R15, R15, R22, P4 ;  /* 0x000000160f0f5207 */ /* 0x000fe20002000000 */
[----:B------:R-:W-:Y:S01]  /*2a50*/  @!P3 STS [R8], R5 ;  /* 0x000000050800b388 */ /* 0x000fe20000000800 */
[----:B------:R-:W-:Y:S02]  /*2a60*/  ISETP.GE.AND P2, PT, R12, 0x80, PT ;  /* 0x000000800c00780c */ /* 0x000fe40003f46270 */
[----:B0-----:R-:W-:Y:S01]  /*2a70*/  FSETP.GT.AND P0, PT, R51, R6, PT ;  /* 0x000000063300720b */ /* 0x001fe20003f04000 */
[----:B------:R-:W-:Y:S01]  /*2a80*/  @!P3 STS [R8+0x40], R7 ;  /* 0x000040070800b388 */ /* 0x000fe20000000800 */
[----:B------:R-:W-:-:S02]  /*2a90*/  FSETP.GT.AND P5, PT, R50, R21, PT ;  /* 0x000000153200720b */ /* 0x000fc40003fa4000 */
[C---:B------:R-:W-:Y:S01]  /*2aa0*/  FSETP.NAN.AND P4, PT, R50.reuse, R50, PT ;  /* 0x000000323200720b */ /* 0x040fe20003f88000 */
[----:B------:R-:W-:Y:S01]  /*2ab0*/  @!P3 STS [R8+0x80], R9 ;  /* 0x000080090800b388 */ /* 0x000fe20000000800 */
[C---:B------:R-:W-:Y:S02]  /*2ac0*/  FSEL R10, R51.reuse, R6, P0 ;  /* 0x00000006330a7208 */ /* 0x040fe40000000000 */
[C---:B------:R-:W-:Y:S01]  /*2ad0*/  FSEL R21, R50.reuse, R21, P5 ;  /* 0x0000001532157208 */ /* 0x040fe20002800000 */
[----:B------:R-:W-:Y:S01]  /*2ae0*/  @!P3 STS [R8+0xc0], R41 ;  /* 0x0000c0290800b388 */ /* 0x000fe20000000800 */
[C---:B------:R-:W-:Y:S02]  /*2af0*/  FSETP.NAN.AND P6, PT, R51.reuse, R51, PT ;  /* 0x000000333300720b */ /* 0x040fe40003fc8000 */
[----:B------:R-:W-:Y:S01]  /*2b00*/  FSEL R21, R50, R21, P4 ;  /* 0x0000001532157208 */ /* 0x000fe20002000000 */
[----:B------:R-:W-:Y:S01]  /*2b10*/  @!P3 STS [R8+0x100], R11 ;  /* 0x0001000b0800b388 */ /* 0x000fe20000000800 */
[----:B------:R-:W-:-:S02]  /*2b20*/  FSEL R51, R51, R10, P6 ;  /* 0x0000000a33337208 */ /* 0x000fc40003000000 */
[----:B-1----:R-:W-:Y:S01]  /*2b30*/  FSETP.GT.AND P4, PT, R49, R16, PT ;  /* 0x000000103100720b */ /* 0x002fe20003f84000 */
[----:B------:R-:W-:Y:S01]  /*2b40*/  @!P3 STS [R8+0x140], R39 ;  /* 0x000140270800b388 */ /* 0x000fe20000000800 */
[----:B------:R-:W-:Y:S02]  /*2b50*/  FSETP.GT.AND P0, PT, R17, R4, PT ;  /* 0x000000041100720b */ /* 0x000fe40003f04000 */
[C---:B------:R-:W-:Y:S01]  /*2b60*/  FSEL R16, R49.reuse, R16, P4 ;  /* 0x0000001031107208 */ /* 0x040fe20002000000 */
[----:B------:R-:W-:Y:S01]  /*2b70*/  @!P3 STS [R8+0x180], R37 ;  /* 0x000180250800b388 */ /* 0x000fe20000000800 */
[----:B------:R-:W-:Y:S02]  /*2b80*/  FSETP.NAN.AND P5, PT, R49, R49, PT ;  /* 0x000000313100720b */ /* 0x000fe40003fa8000 */
[----:B------:R-:W-:Y:S01]  /*2b90*/  FSETP.NAN.AND P4, PT, R17, R17, PT ;  /* 0x000000111100720b */ /* 0x000fe20003f88000 */
[----:B------:R-:W-:Y:S01]  /*2ba0*/  @!P3 STS [R8+0x1c0], R15 ;  /* 0x0001c00f0800b388 */ /* 0x000fe20000000800 */
[----:B------:R-:W-:-:S02]  /*2bb0*/  FSEL R49, R49, R16, P5 ;  /* 0x0000001031317208 */ /* 0x000fc40002800000 */
[----:B------:R-:W-:Y:S01]  /*2bc0*/  FSETP.NAN.AND P6, PT, R45, R45, PT ;  /* 0x0000002d2d00720b */ /* 0x000fe20003fc8000 */
[----:B------:R-:W-:Y:S02]  /*2bd0*/  BAR.SYNC.DEFER_BLOCKING 0x0 ;  /* 0x0000000000007b1d */ /* 0x000fe40000010000 */
[----:B------:R-:W-:Y:S02]  /*2be0*/  @!P0 FSEL R17, R17, R4, P4 ;  /* 0x0000000411118208 */ /* 0x000fe40002000000 */
[C---:B------:R-:W-:Y:S02]  /*2bf0*/  FSETP.NAN.AND P0, PT, R47.reuse, R47, PT ;  /* 0x0000002f2f00720b */ /* 0x040fe40003f08000 */
[----:B------:R-:W0:Y:S04]  /*2c00*/  SHFL.BFLY PT, R20, R47, 0x10, 0x1f ;  /* 0x0e001f002f147f89 */ /* 0x000e2800000e0000 */
[----:B------:R-:W1:Y:S04]  /*2c10*/  SHFL.BFLY PT, R22, R45, 0x10, 0x1f ;  /* 0x0e001f002d167f89 */ /* 0x000e6800000e0000 */
[----:B------:R-:W2:Y:S04]  /*2c20*/  SHFL.BFLY PT, R6, R19, 0x8, 0x1f ;  /* 0x0d001f0013067f89 */ /* 0x000ea800000e0000 */
[----:B------:R-:W3:Y:S04]  /*2c30*/  SHFL.BFLY PT, R5, R36, 0x10, 0x1f ;  /* 0x0e001f0024057f89 */ /* 0x000ee800000e0000 */
[----:B------:R-:W4:Y:S04]  /*2c40*/  SHFL.BFLY PT, R10, R51, 0x8, 0x1f ;  /* 0x0d001f00330a7f89 */ /* 0x000f2800000e0000 */
[----:B------:R-:W-:Y:S04]  /*2c50*/  @!P2 LDS R14, [R12.X4] ;  /* 0x000000000c0ea984 */ /* 0x000fe80000004800 */
[----:B------:R-:W5:Y:S01]  /*2c60*/  SHFL.BFLY PT, R16, R21, 0x8, 0x1f ;  /* 0x0d001f0015107f89 */ /* 0x000f6200000e0000 */
[----:B0-----:R-:W-:-:S03]  /*2c70*/  FSETP.GT.AND P4, PT, R47, R20, PT ;  /* 0x000000142f00720b */ /* 0x001fc60003f84000 */
[----:B------:R-:W0:Y:S01]  /*2c80*/  SHFL.BFLY PT, R18, R49, 0x8, 0x1f ;  /* 0x0d001f0031127f89 */ /* 0x000e2200000e0000 */
[----:B------:R-:W-:Y:S02]  /*2c90*/  FSEL R20, R47, R20, P4 ;  /* 0x000000142f147208 */ /* 0x000fe40002000000 */
[----:B-1----:R-:W-:Y:S01]  /*2ca0*/  FSETP.GT.AND P5, PT, R45, R22, PT ;  /* 0x000000162d00720b */ /* 0x002fe20003fa4000 */
[----:B------:R-:W1:Y:S01]  /*2cb0*/  SHFL.BFLY PT, R4, R17, 0x4, 0x1f ;  /* 0x0c801f0011047f89 */ /* 0x000e6200000e0000 */
[----:B--2---:R-:W-:Y:S02]  /*2cc0*/  FSETP.GT.AND P4, PT, R19, R6, PT ;  /* 0x000000061300720b */ /* 0x004fe40003f84000 */
[----:B------:R-:W-:Y:S02]  /*2cd0*/  FSEL R22, R45, R22, P5 ;  /* 0x000000162d167208 */ /* 0x000fe40002800000 */
[----:B------:R-:W-:Y:S02]  /*2ce0*/  FSEL R20, R47, R20, P0 ;  /* 0x000000142f147208 */ /* 0x000fe40000000000 */
[----:B------:R-:W-:-:S02]  /*2cf0*/  FSEL R22, R45, R22, P6 ;  /* 0x000000162d167208 */ /* 0x000fc40003000000 */
[C---:B---3--:R-:W-:Y:S01]  /*2d00*/  FSETP.GT.AND P5, PT, R36.reuse, R5, PT ;  /* 0x000000052400720b */ /* 0x048fe20003fa4000 */
[----:B------:R-:W2:Y:S01]  /*2d10*/  SHFL.BFLY PT, R7, R20, 0x8, 0x1f ;  /* 0x0d001f0014077f89 */ /* 0x000ea200000e0000 */
[----:B------:R-:W-:Y:S02]  /*2d20*/  FSETP.NAN.AND P6, PT, R19, R19, PT ;  /* 0x000000131300720b */ /* 0x000fe40003fc8000 */
[----:B----4-:R-:W-:Y:S01]  /*2d30*/  FSETP.GT.AND P0, PT, R51, R10, PT ;  /* 0x0000000a3300720b */ /* 0x010fe20003f04000 */
[----:B------:R-:W3:Y:S01]  /*2d40*/  SHFL.BFLY PT, R9, R22, 0x8, 0x1f ;  /* 0x0d001f0016097f89 */ /* 0x000ee200000e0000 */
[C---:B------:R-:W-:Y:S02]  /*2d50*/  FSEL R11, R36.reuse, R5, P5 ;  /* 0x00000005240b7208 */ /* 0x040fe40002800000 */
[----:B------:R-:W-:Y:S02]  /*2d60*/  @!P4 FSEL R19, R19, R6, P6 ;  /* 0x000000061313c208 */ /* 0x000fe40003000000 */
[----:B------:R-:W-:-:S02]  /*2d70*/  FSETP.NAN.AND P6, PT, R36, R36, PT ;  /* 0x000000242400720b */ /* 0x000fc40003fc8000 */
[----:B-----5:R-:W-:Y:S01]  /*2d80*/  FSETP.GT.AND P4, PT, R21, R16, PT ;  /* 0x000000101500720b */ /* 0x020fe20003f84000 */
[----:B------:R-:W-:Y:S01]  /*2d90*/  SHFL.BFLY PT, R6, R19, 0x4, 0x1f ;  /* 0x0c801f0013067f89 */ /* 0x000fe200000e0000 */
[----:B------:R-:W-:Y:S02]  /*2da0*/  FSETP.NAN.AND P5, PT, R51, R51, PT ;  /* 0x000000333300720b */ /* 0x000fe40003fa8000 */
[----:B------:R-:W-:Y:S02]  /*2db0*/  FSEL R36, R36, R11, P6 ;  /* 0x0000000b24247208 */ /* 0x000fe40003000000 */
[----:B0-----:R-:W-:Y:S01]  /*2dc0*/  FSETP.GT.AND P6, PT, R49, R18, PT ;  /* 0x000000123100720b */ /* 0x001fe20003fc4000 */
[----:B------:R-:W0:Y:S01]  /*2dd0*/  SHFL.BFLY PT, R5, R14, 0x8, 0x1f ;  /* 0x0d001f000e057f89 */ /* 0x000e2200000e0000 */
[----:B------:R-:W-:Y:S02]  /*2de0*/  @!P0 FSEL R51, R51, R10, P5 ;  /* 0x0000000a33338208 */ /* 0x000fe40002800000 */
[----:B------:R-:W-:Y:S01]  /*2df0*/  FSETP.NAN.AND P0, PT, R21, R21, PT ;  /* 0x000000151500720b */ /* 0x000fe20003f08000 */
[----:B------:R-:W4:Y:S01]  /*2e00*/  SHFL.BFLY PT, R11, R36, 0x8, 0x1f ;  /* 0x0d001f00240b7f89 */ /* 0x000f2200000e0000 */
[----:B-1----:R-:W-:-:S02]  /*2e10*/  FSETP.GT.AND P5, PT, R17, R4, PT ;  /* 0x000000041100720b */ /* 0x002fc40003fa4000 */
[----:B------:R-:W-:Y:S01]  /*2e20*/  @!P4 FSEL R21, R21, R16, P0 ;  /* 0x000000101515c208 */ /* 0x000fe20000000000 */
[----:B------:R-:W1:Y:S01]  /*2e30*/  SHFL.BFLY PT, R10, R51, 0x4, 0x1f ;  /* 0x0c801f00330a7f89 */ /* 0x000e6200000e0000 */
[----:B------:R-:W-:Y:S02]  /*2e40*/  FSETP.NAN.AND P0, PT, R49, R49, PT ;  /* 0x000000313100720b */ /* 0x000fe40003f08000 */
[----:B------:R-:W-:Y:S01]  /*2e50*/  FSETP.NAN.AND P4, PT, R17, R17, PT ;  /* 0x000000111100720b */ /* 0x000fe20003f88000 */
[----:B------:R-:W5:Y:S01]  /*2e60*/  SHFL.BFLY PT, R16, R21, 0x4, 0x1f ;  /* 0x0c801f0015107f89 */ /* 0x000f6200000e0000 */
[----:B------:R-:W-:Y:S02]  /*2e70*/  @!P6 FSEL R49, R49, R18, P0 ;  /* 0x000000123131e208 */ /* 0x000fe40000000000 */
[C---:B--2---:R-:W-:Y:S02]  /*2e80*/  FSETP.GT.AND P0, PT, R20.reuse, R7, PT ;  /* 0x000000071400720b */ /* 0x044fe40003f04000 */
[----:B------:R-:W-:-:S02]  /*2e90*/  FSETP.NAN.AND P6, PT, R20, R20, PT ;  /* 0x000000141400720b */ /* 0x000fc40003fc8000 */
[----:B------:R-:W-:Y:S02]  /*2ea0*/  @!P5 FSEL R17, R17, R4, P4 ;  /* 0x000000041111d208 */ /* 0x000fe40002000000 */
[----:B---3--:R-:W-:Y:S02]  /*2eb0*/  FSETP.GT.AND P4, PT, R22, R9, PT ;  /* 0x000000091600720b */ /* 0x008fe40003f84000 */
[----:B0-----:R-:W-:-:S04]  /*2ec0*/  FSETP.GEU.AND P5, PT, R14, R5, PT ;  /* 0x000000050e00720b */ /* 0x001fc80003fae000 */
[C---:B------:R-:W-:Y:S02]  /*2ed0*/  FSEL R5, R14.reuse, R5, !P5 ;  /* 0x000000050e057208 */ /* 0x040fe40006800000 */
[----:B------:R-:W-:Y:S02]  /*2ee0*/  FSETP.NAN.AND P5, PT, R14, R14, PT ;  /* 0x0000000e0e00720b */ /* 0x000fe40003fa8000 */
[----:B------:R-:W-:Y:S02]  /*2ef0*/  @!P0 FSEL R20, R20, R7, P6 ;  /* 0x0000000714148208 */ /* 0x000fe40003000000 */
[----:B------:R-:W-:Y:S02]  /*2f00*/  FSEL R5, R14, R5, P5 ;  /* 0x000000050e057208 */ /* 0x000fe40002800000 */
[----:B----4-:R-:W-:Y:S01]  /*2f10*/  FSETP.GT.AND P0, PT, R36, R11, PT ;  /* 0x0000000b2400720b */ /* 0x010fe20003f04000 */
[----:B------:R-:W0:Y:S01]  /*2f20*/  SHFL.BFLY PT, R14, R49, 0x4, 0x1f ;  /* 0x0c801f00310e7f89 */ /* 0x000e2200000e0000 */
[----:B------:R-:W-:-:S02]  /*2f30*/  FSETP.NAN.AND P6, PT, R22, R22, PT ;  /* 0x000000161600720b */ /* 0x000fc40003fc8000 */
[----:B------:R-:W-:Y:S01]  /*2f40*/  FSETP.GT.AND P5, PT, R19, R6, PT ;  /* 0x000000061300720b */ /* 0x000fe20003fa4000 */
[----:B------:R-:W2:Y:S01]  /*2f50*/  SHFL.BFLY PT, R4, R5, 0x4, 0x1f ;  /* 0x0c801f0005047f89 */ /* 0x000ea200000e0000 */
[----:B------:R-:W-:Y:S02]  /*2f60*/  @!P4 FSEL R22, R22, R9, P6 ;  /* 0x000000091616c208 */ /* 0x000fe40003000000 */
[----:B------:R-:W-:Y:S01]  /*2f70*/  FSETP.NAN.AND P6, PT, R36, R36, PT ;  /* 0x000000242400720b */ /* 0x000fe20003fc8000 */
[----:B------:R-:W3:Y:S01]  /*2f80*/  SHFL.BFLY PT, R7, R20, 0x4, 0x1f ;  /* 0x0c801f0014077f89 */ /* 0x000ee200000e0000 */
[----:B-1----:R-:W-:-:S03]  /*2f90*/  FSETP.GT.AND P4, PT, R51, R10, PT ;  /* 0x0000000a3300720b */ /* 0x002fc60003f84000 */
[----:B------:R-:W-:Y:S01]  /*2fa0*/  @!P0 FSEL R36, R36, R11, P6 ;  /* 0x0000000b24248208 */ /* 0x000fe20003000000 */
[----:B------:R-:W-:Y:S01]  /*2fb0*/  SHFL.BFLY PT, R9, R22, 0x4, 0x1f ;  /* 0x0c801f0016097f89 */ /* 0x000fe200000e0000 */
[----:B------:R-:W-:Y:S02]  /*2fc0*/  FSETP.NAN.AND P0, PT, R19, R19, PT ;  /* 0x000000131300720b */ /* 0x000fe40003f08000 */
[----:B------:R-:W-:Y:S01]  /*2fd0*/  FSETP.NAN.AND P6, PT, R21, R21, PT ;  /* 0x000000151500720b */ /* 0x000fe20003fc8000 */
[----:B------:R-:W1:Y:S01]  /*2fe0*/  SHFL.BFLY PT, R11, R36, 0x4, 0x1f ;  /* 0x0c801f00240b7f89 */ /* 0x000e6200000e0000 */
[----:B------:R-:W-:Y:S02]  /*2ff0*/  @!P5 FSEL R19, R19, R6, P0 ;  /* 0x000000061313d208 */ /* 0x000fe40000000000 */
[----:B-----5:R-:W-:Y:S01]  /*3000*/  FSETP.GT.AND P0, PT, R21, R16, PT ;  /* 0x000000101500720b */ /* 0x020fe20003f04000 */
[----:B------:R-:W4:Y:S01]  /*3010*/  SHFL.BFLY PT, R6, R17, 0x2, 0x1f ;  /* 0x0c401f0011067f89 */ /* 0x000f2200000e0000 */
[----:B------:R-:W-:-:S04]  /*3020*/  FSETP.NAN.AND P5, PT, R51, R51, PT ;  /* 0x000000333300720b */ /* 0x000fc80003fa8000 */
[----:B------:R-:W-:Y:S02]  /*3030*/  @!P4 FSEL R51, R51, R10, P5 ;  /* 0x0000000a3333c208 */ /* 0x000fe40002800000 */
[----:B0-----:R-:W-:Y:S01]  /*3040*/  FSETP.GT.AND P5, PT, R49, R14, PT ;  /* 0x0000000e3100720b */ /* 0x001fe20003fa4000 */
[----:B------:R-:W0:Y:S01]  /*3050*/  SHFL.BFLY PT, R10, R19, 0x2, 0x1f ;  /* 0x0c401f00130a7f89 */ /* 0x000e2200000e0000 */
[----:B--2---:R-:W-:-:S03]  /*3060*/  FSETP.GEU.AND P4, PT, R5, R4, PT ;  /* 0x000000040500720b */ /* 0x004fc60003f8e000 */
[----:B------:R-:W-:Y:S02]  /*3070*/  @!P0 FSEL R21, R21, R16, P6 ;  /* 0x0000001015158208 */ /* 0x000fe40003000000 */
[C---:B------:R-:W-:Y:S02]  /*3080*/  FSETP.NAN.AND P6, PT, R49.reuse, R49, PT ;  /* 0x000000313100720b */ /* 0x040fe40003fc8000 */
[----:B---3--:R-:W-:Y:S01]  /*3090*/  FSETP.GT.AND P0, PT, R20, R7, PT ;  /* 0x000000071400720b */ /* 0x008fe20003f04000 */
[----:B------:R-:W-:Y:S03]  /*30a0*/  SHFL.BFLY PT, R16, R21, 0x2, 0x1f ;  /* 0x0c401f0015107f89 */ /* 0x000fe600000e0000 */
[----:B------:R-:W-:Y:S02]  /*30b0*/  @!P5 FSEL R49, R49, R14, P6 ;  /* 0x0000000e3131d208 */ /* 0x000fe40003000000 */
[----:B------:R-:W-:Y:S01]  /*30c0*/  FSETP.NAN.AND P5, PT, R5, R5, PT ;  /* 0x000000050500720b */ /* 0x000fe20003fa8000 */
[----:B------:R-:W2:Y:S01]  /*30d0*/  SHFL.BFLY PT, R14, R51, 0x2, 0x1f ;  /* 0x0c401f00330e7f89 */ /* 0x000ea200000e0000 */
[----:B-1----:R-:W-:-:S02]  /*30e0*/  FSETP.GT.AND P6, PT, R36, R11, PT ;  /* 0x0000000b2400720b */ /* 0x002fc40003fc4000 */
[----:B------:R-:W-:Y:S01]  /*30f0*/  @P4 FSEL R5, R5, R4, P5 ;  /* 0x0000000405054208 */ /* 0x000fe20002800000 */
[----:B------:R-:W-:Y:S01]  /*3100*/  SHFL.BFLY PT, R18, R49, 0x2, 0x1f ;  /* 0x0c401f0031127f89 */ /* 0x000fe200000e0000 */
[----:B------:R-:W-:Y:S02]  /*3110*/  FSETP.GT.AND P5, PT, R22, R9, PT ;  /* 0x000000091600720b */ /* 0x000fe40003fa4000 */
[C---:B------:R-:W-:Y:S01]  /*3120*/  FSETP.NAN.AND P4, PT, R20.reuse, R20, PT ;  /* 0x000000141400720b */ /* 0x040fe20003f88000 */
[----:B------:R-:W1:Y:S03]  /*3130*/  SHFL.BFLY PT, R4, R5, 0x2, 0x1f ;  /* 0x0c401f0005047f89 */ /* 0x000e6600000e0000 */
[----:B------:R-:W-:Y:S02]  /*3140*/  @!P0 FSEL R20, R20, R7, P4 ;  /* 0x0000000714148208 */ /* 0x000fe40002000000 */
[----:B------:R-:W-:-:S02]  /*3150*/  FSETP.NAN.AND P0, PT, R22, R22, PT ;  /* 0x000000161600720b */ /* 0x000fc40003f08000 */
[----:B----4-:R-:W-:Y:S01]  /*3160*/  FSETP.GT.AND P4, PT, R17, R6, PT ;  /* 0x000000061100720b */ /* 0x010fe20003f84000 */
[----:B------:R-:W3:Y:S02]  /*3170*/  SHFL.BFLY PT, R7, R20, 0x2, 0x1f ;  /* 0x0c401f0014077f89 */ /* 0x000ee400000e0000 */
[----:B------:R-:W-:Y:S02]  /*3180*/  @!P5 FSEL R22, R22, R9, P0 ;  /* 0x000000091616d208 */ /* 0x000fe40000000000 */
[C---:B------:R-:W-:Y:S02]  /*3190*/  FSETP.NAN.AND P5, PT, R36.reuse, R36, PT ;  /* 0x000000242400720b */ /* 0x040fe40003fa8000 */
[----:B0-----:R-:W-:Y:S01]  /*31a0*/  FSETP.GT.AND P0, PT, R19, R10, PT ;  /* 0x0000000a1300720b */ /* 0x001fe20003f04000 */
[----:B------:R-:W0:Y:S01]  /*31b0*/  SHFL.BFLY PT, R9, R22, 0x2, 0x1f ;  /* 0x0c401f0016097f89 */ /* 0x000e2200000e0000 */
[----:B------:R-:W-:Y:S02]  /*31c0*/  @!P6 FSEL R36, R36, R11, P5 ;  /* 0x0000000b2424e208 */ /* 0x000fe40002800000 */
[----:B------:R-:W-:-:S02]  /*31d0*/  FSETP.NAN.AND P5, PT, R17, R17, PT ;  /* 0x000000111100720b */ /* 0x000fc40003fa8000 */
[----:B------:R-:W-:Y:S01]  /*31e0*/  FSETP.NAN.AND P6, PT, R51, R51, PT ;  /* 0x000000333300720b */ /* 0x000fe20003fc8000 */
[----:B------:R-:W4:Y:S01]  /*31f0*/  SHFL.BFLY PT, R11, R36, 0x2, 0x1f ;  /* 0x0c401f00240b7f89 */ /* 0x000f2200000e0000 */
[----:B------:R-:W-:Y:S02]  /*3200*/  @!P4 FSEL R17, R17, R6, P5 ;  /* 0x000000061111c208 */ /* 0x000fe40002800000 */
[----:B------:R-:W-:Y:S02]  /*3210*/  FSETP.NAN.AND P4, PT, R19, R19, PT ;  /* 0x000000131300720b */ /* 0x000fe40003f88000 */
[----:B--2---:R-:W-:Y:S01]  /*3220*/  FSETP.GT.AND P5, PT, R51, R14, PT ;  /* 0x0000000e3300720b */ /* 0x004fe20003fa4000 */
[----:B------:R-:W2:Y:S01]  /*3230*/  SHFL.BFLY PT, R6, R17, 0x1, 0x1f ;  /* 0x0c201f0011067f89 */ /* 0x000ea200000e0000 */
[----:B------:R-:W-:Y:S02]  /*3240*/  @!P0 FSEL R19, R19, R10, P4 ;  /* 0x0000000a13138208 */ /* 0x000fe40002000000 */
[----:B-1----:R-:W-:-:S02]  /*3250*/  FSETP.GEU.AND P4, PT, R5, R4, PT ;  /* 0x000000040500720b */ /* 0x002fc40003f8e000 */
[----:B------:R-:W-:Y:S01]  /*3260*/  FSETP.GT.AND P0, PT, R21, R16, PT ;  /* 0x000000101500720b */ /* 0x000fe20003f04000 */
[----:B------:R-:W-:Y:S06]  /*3270*/  SHFL.BFLY PT, R10, R19, 0x1, 0x1f ;  /* 0x0c201f00130a7f89 */ /* 0x000fec00000e0000 */
[----:B------:R-:W-:Y:S02]  /*3280*/  @!P5 FSEL R51, R51, R14, P6 ;  /* 0x0000000e3333d208 */ /* 0x000fe40003000000 */
[----:B------:R-:W-:Y:S02]  /*3290*/  FSETP.NAN.AND P6, PT, R5, R5, PT ;  /* 0x000000050500720b */ /* 0x000fe40003fc8000 */
[----:B------:R-:W-:Y:S01]  /*32a0*/  FSETP.GT.AND P5, PT, R49, R18, PT ;  /* 0x000000123100720b */ /* 0x000fe20003fa4000 */
[----:B------:R-:W-:Y:S01]  /*32b0*/  SHFL.BFLY PT, R14, R51, 0x1, 0x1f ;  /* 0x0c201f00330e7f89 */ /* 0x000fe200000e0000 */
[----:B------:R-:W-:-:S02]  /*32c0*/  @P4 FSEL R5, R5, R4, P6 ;  /* 0x0000000405054208 */ /* 0x000fc40003000000 */
[C---:B------:R-:W-:Y:S02]  /*32d0*/  FSETP.NAN.AND P6, PT, R21.reuse, R21, PT ;  /* 0x000000151500720b */ /* 0x040fe40003fc8000 */
[----:B---3--:R-:W-:Y:S01]  /*32e0*/  FSETP.GT.AND P4, PT, R20, R7, PT ;  /* 0x000000071400720b */ /* 0x008fe20003f84000 */
[----:B------:R-:W1:Y:S01]  /*32f0*/  SHFL.BFLY PT, R4, R5, 0x1, 0x1f ;  /* 0x0c201f0005047f89 */ /* 0x000e6200000e0000 */
[----:B------:R-:W-:Y:S02]  /*3300*/  @!P0 FSEL R21, R21, R16, P6 ;  /* 0x0000001015158208 */ /* 0x000fe40003000000 */
[C---:B------:R-:W-:Y:S02]  /*3310*/  FSETP.NAN.AND P6, PT, R49.reuse, R49, PT ;  /* 0x000000313100720b */ /* 0x040fe40003fc8000 */
[----:B0-----:R-:W-:Y:S02]  /*3320*/  FSETP.GT.AND P0, PT, R22, R9, PT ;  /* 0x000000091600720b */ /* 0x001fe40003f04000 */
[----:B------:R-:W-:-:S02]  /*3330*/  @!P5 FSEL R49, R49, R18, P6 ;  /* 0x000000123131d208 */ /* 0x000fc40003000000 */
[----:B------:R-:W-:Y:S02]  /*3340*/  FSETP.NAN.AND P5, PT, R20, R20, PT ;  /* 0x000000141400720b */ /* 0x000fe40003fa8000 */
[----:B----4-:R-:W-:Y:S01]  /*3350*/  FSETP.GT.AND P6, PT, R36, R11, PT ;  /* 0x0000000b2400720b */ /* 0x010fe20003fc4000 */
[----:B------:R-:W-:Y:S01]  /*3360*/  SHFL.BFLY PT, R18, R49, 0x1, 0x1f ;  /* 0x0c201f0031127f89 */ /* 0x000fe200000e0000 */
[----:B------:R-:W-:Y:S02]  /*3370*/  @!P4 FSEL R20, R20, R7, P5 ;  /* 0x000000071414c208 */ /* 0x000fe40002800000 */
[----:B--2---:R-:W-:Y:S02]  /*3380*/  FSETP.GT.AND P5, PT, R17, R6, PT ;  /* 0x000000061100720b */ /* 0x004fe40003fa4000 */
[----:B------:R-:W-:-:S04]  /*3390*/  FSETP.NAN.AND P4, PT, R22, R22, PT ;  /* 0x000000161600720b */ /* 0x000fc80003f88000 */
[----:B------:R-:W-:Y:S01]  /*33a0*/  @!P0 FSEL R22, R22, R9, P4 ;  /* 0x0000000916168208 */ /* 0x000fe20002000000 */
[----:B------:R-:W-:Y:S01]  /*33b0*/  IMAD.MOV.U32 R9, RZ, RZ, R21 ;  /* 0x000000ffff097224 */ /* 0x000fe200078e0015 */
[C---:B------:R-:W-:Y:S02]  /*33c0*/  FSETP.NAN.AND P4, PT, R36.reuse, R36, PT ;  /* 0x000000242400720b */ /* 0x040fe40003f88000 */
[----:B------:R-:W-:Y:S01]  /*33d0*/  FSETP.NAN.AND P0, PT, R17, R17, PT ;  /* 0x000000111100720b */ /* 0x000fe20003f08000 */
[----:B------:R-:W-:Y:S01]  /*33e0*/  IMAD.MOV.U32 R25, RZ, RZ, R22 ;  /* 0x000000ffff197224 */ /* 0x000fe200078e0016 */
[----:B------:R-:W-:Y:S01]  /*33f0*/  @!P6 FSEL R36, R36, R11, P4 ;  /* 0x0000000b2424e208 */ /* 0x000fe20002000000 */
[----:B------:R-:W0:Y:S01]  /*3400*/  SHFL.BFLY PT, R16, R9, 0x1, 0x1f ;  /* 0x0c201f0009107f89 */ /* 0x000e2200000e0000 */
[----:B-1----:R-:W-:Y:S01]  /*3410*/  FSETP.GEU.AND P4, PT, R5, R4, PT ;  /* 0x000000040500720b */ /* 0x002fe20003f8e000 */
[----:B------:R-:W-:Y:S01]  /*3420*/  IMAD.MOV.U32 R11, RZ, RZ, R20 ;  /* 0x000000ffff0b7224 */ /* 0x000fe200078e0014 */
[----:B------:R-:W-:Y:S01]  /*3430*/  @!P5 SEL R17, R17, R6, P0 ;  /* 0x000000061111d207 */ /* 0x000fe20000000000 */
[----:B------:R-:W-:Y:S01]  /*3440*/  SHFL.BFLY PT, R24, R25, 0x1, 0x1f ;  /* 0x0c201f0019187f89 */ /* 0x000fe200000e0000 */
[----:B------:R-:W-:-:S02]  /*3450*/  LOP3.LUT P0, RZ, R12, 0xf, RZ, 0xc0, !PT ;  /* 0x0000000f0cff7812 */ /* 0x000fc4000780c0ff */
[----:B------:R-:W-:Y:S01]  /*3460*/  FSETP.NAN.AND P6, PT, R5, R5, PT ;  /* 0x000000050500720b */ /* 0x000fe20003fc8000 */
[----:B------:R-:W-:Y:S01]  /*3470*/  SHFL.BFLY PT, R15, R36, 0x1, 0x1f ;  /* 0x0c201f00240f7f89 */ /* 0x000fe200000e0000 */
[----:B------:R-:W-:Y:S02]  /*3480*/  ISETP.LT.AND P0, PT, R12, 0x80, !P0 ;  /* 0x000000800c00780c */ /* 0x000fe40004701270 */
[----:B------:R-:W-:-:S03]  /*3490*/  FSETP.GT.AND P5, PT, R19, R10, PT ;  /* 0x0000000a1300720b */ /* 0x000fc60003fa4000 */
[----:B------:R-:W-:Y:S02]  /*34a0*/  @P4 SEL R5, R5, R4, P6 ;  /* 0x0000000405054207 */ /* 0x000fe40003000000 */
[----:B------:R-:W-:Y:S02]  /*34b0*/  FSETP.NAN.AND P4, PT, R19, R19, PT ;  /* 0x000000131300720b */ /* 0x000fe40003f88000 */
[----:B------:R-:W-:-:S04]  /*34c0*/  FSETP.NAN.AND P6, PT, R51, R51, PT ;  /* 0x000000333300720b */ /* 0x000fc80003fc8000 */
[----:B------:R-:W-:Y:S02]  /*34d0*/  @P0 STS [R12.X4], R5 ;  /* 0x000000050c000388 */ /* 0x000fe40000004800 */
[----:B------:R-:W-:Y:S02]  /*34e0*/  @!P5 SEL R19, R19, R10, P4 ;  /* 0x0000000a1313d207 */ /* 0x000fe40002000000 */
[----:B------:R-:W-:Y:S01]  /*34f0*/  BAR.SYNC.DEFER_BLOCKING 0x0 ;  /* 0x0000000000007b1d */ /* 0x000fe20000010000 */
[----:B------:R-:W-:Y:S02]  /*3500*/  FSETP.GT.AND P5, PT, R51, R14, PT ;  /* 0x0000000e3300720b */ /* 0x000fe40003fa4000 */
[----:B0-----:R-:W-:-:S03]  /*3510*/  FSETP.GT.AND P4, PT, R9, R16, PT ;  /* 0x000000100900720b */ /* 0x001fc60003f84000 */
[----:B------:R-:W0:Y:S08]  /*3520*/  SHFL.BFLY PT, R10, R11, 0x1, 0x1f ;  /* 0x0c201f000b0a7f89 */ /* 0x000e3000000e0000 */
[----:B------:R-:W-:Y:S02]  /*3530*/  @!P5 SEL R51, R51, R14, P6 ;  /* 0x0000000e3333d207 */ /* 0x000fe40003000000 */
[----:B------:R-:W-:-:S02]  /*3540*/  FSETP.GT.AND P5, PT, R49, R18, PT ;  /* 0x000000123100720b */ /* 0x000fc40003fa4000 */
[C---:B------:R-:W-:Y:S02]  /*3550*/  FSETP.NAN.AND P6, PT, R9.reuse, R9, PT ;  /* 0x000000090900720b */ /* 0x040fe40003fc8000 */
[----:B------:R-:W-:Y:S02]  /*3560*/  LOP3.LUT R14, R12, 0x7, RZ, 0xc0, !PT ;  /* 0x000000070c0e7812 */ /* 0x000fe400078ec0ff */
[----:B------:R-:W-:Y:S01]  /*3570*/  @!P4 SEL R9, R9, R16, P6 ;  /* 0x000000100909c207 */ /* 0x000fe20003000000 */
[----:B------:R-:W1:Y:S01]  /*3580*/  LDS R20, [RZ] ;  /* 0x00000000ff147984 */ /* 0x000e620000000800 */
[----:B------:R-:W-:-:S03]  /*3590*/  FSETP.NAN.AND P6, PT, R49, R49, PT ;  /* 0x000000313100720b */ /* 0x000fc60003fc8000 */
[----:B------:R-:W-:Y:S02]  /*35a0*/  LDS R21, [0x40] ;  /* 0x00004000ff157984 */ /* 0x000fe40000000800 */
[----:B------:R-:W-:Y:S02]  /*35b0*/  @!P5 SEL R49, R49, R18, P6 ;  /* 0x000000123131d207 */ /* 0x000fe40003000000 */
[C---:B0-----:R-:W-:Y:S01]  /*35c0*/  FSETP.GT.AND P4, PT, R11.reuse, R10, PT ;  /* 0x0000000a0b00720b */ /* 0x041fe20003f84000 */
[----:B------:R-:W-:Y:S01]  /*35d0*/  LDS R22, [0x80] ;  /* 0x00008000ff167984 */ /* 0x000fe20000000800 */
[----:B------:R-:W-:Y:S02]  /*35e0*/  FSETP.NAN.AND P6, PT, R11, R11, PT ;  /* 0x0000000b0b00720b */ /* 0x000fe40003fc8000 */
[----:B------:R-:W-:Y:S01]  /*35f0*/  FSETP.GT.AND P5, PT, R25, R24, PT ;  /* 0x000000181900720b */ /* 0x000fe20003fa4000 */
[----:B------:R-:W0:Y:S04]  /*3600*/  LDS R23, [0xc0] ;  /* 0x0000c000ff177984 */ /* 0x000e280000000800 */
[----:B------:R-:W-:Y:S04]  /*3610*/  LDS R4, [0x100] ;  /* 0x00010000ff047984 */ /* 0x000fe80000000800 */
[----:B------:R-:W-:Y:S01]  /*3620*/  LDS R5, [0x140] ;  /* 0x00014000ff057984 */ /* 0x000fe20000000800 */
[----:B------:R-:W-:-:S02]  /*3630*/  @!P4 SEL R11, R11, R10, P6 ;  /* 0x0000000a0b0bc207 */ /* 0x000fc40003000000 */
[----:B------:R-:W-:Y:S01]  /*3640*/  FSETP.GT.AND P4, PT, R36, R15, PT ;  /* 0x0000000f2400720b */ /* 0x000fe20003f84000 */
[----:B------:R-:W-:Y:S01]  /*3650*/  LDS R6, [0x180] ;  /* 0x00018000ff067984 */ /* 0x000fe20000000800 */
[----:B------:R-:W-:-:S03]  /*3660*/  FSETP.NAN.AND P6, PT, R25, R25, PT ;  /* 0x000000191900720b */ /* 0x000fc60003fc8000 */
[----:B------:R-:W2:Y:S01]  /*3670*/  LDS R7, [0x1c0] ;  /* 0x0001c000ff077984 */ /* 0x000ea20000000800 */
[----:B------:R-:W-:-:S03]  /*3680*/  @!P5 SEL R25, R25, R24, P6 ;  /* 0x000000181919d207 */ /* 0x000fc60003000000 */
[----:B------:R-:W-:Y:S01]  /*3690*/  BAR.SYNC.DEFER_BLOCKING 0x0 ;  /* 0x0000000000007b1d */ /* 0x000fe20000010000 */
[----:B------:R-:W-:-:S04]  /*36a0*/  FSETP.NAN.AND P5, PT, R36, R36, PT ;  /* 0x000000242400720b */ /* 0x000fc80003fa8000 */
[----:B------:R-:W-:Y:S02]  /*36b0*/  @!P4 SEL R36, R36, R15, P5 ;  /* 0x0000000f2424c207 */ /* 0x000fe40002800000 */
[C---:B-1----:R-:W-:Y:S01]  /*36c0*/  FSETP.GE.AND P4, PT, R20.reuse, RZ, PT ;  /* 0x000000ff1400720b */ /* 0x042fe20003f86000 */
[----:B0-----:R0:W-:Y:S04]  /*36d0*/  STS.128 [RZ], R20 ;  /* 0x00000014ff007388 */ /* 0x0011e80000000c00 */
[----:B--2---:R1:W-:Y:S01]  /*36e0*/  STS.128 [0x10], R4 ;  /* 0x00001004ff007388 */ /* 0x0043e20000000c00 */
[----:B0-----:R-:W-:-:S03]  /*36f0*/  FSEL R20, R20, RZ, !P4 ;  /* 0x000000ff14147208 */ /* 0x001fc60006000000 */
[----:B------:R-:W-:Y:S01]  /*3700*/  BAR.SYNC.DEFER_BLOCKING 0x0 ;  /* 0x0000000000007b1d */ /* 0x000fe20000010000 */
[----:B------:R-:W-:Y:S01]  /*3710*/  FSETP.GE.AND P4, PT, R4, RZ, PT ;  /* 0x000000ff0400720b */ /* 0x000fe20003f86000 */
[----:B------:R-:W-:-:S03]  /*3720*/  FADD R20, RZ, -R20 ;  /* 0x80000014ff147221 */ /* 0x000fc60000000000 */
[----:B-1----:R-:W-:-:S05]  /*3730*/  FSEL R4, R4, RZ, !P4 ;  /* 0x000000ff04047208 */ /* 0x002fca0006000000 */
[----:B------:R-:W-:Y:S01]  /*3740*/  FADD R4, RZ, -R4 ;  /* 0x80000004ff047221 */ /* 0x000fe20000000000 */
[----:B------:R-:W-:Y:S04]  /*3750*/  LDS R15, [R14.X4] ;  /* 0x000000000e0f7984 */ /* 0x000fe80000004800 */
[----:B------:R-:W-:Y:S06]  /*3760*/  BAR.SYNC.DEFER_BLOCKING 0x0 ;  /* 0x0000000000007b1d */ /* 0x000fec0000010000 */
[----:B------:R-:W-:Y:S04]  /*3770*/  @!P3 STS [R8], R17 ;  /* 0x000000110800b388 */ /* 0x000fe80000000800 */
[----:B------:R-:W-:Y:S04]  /*3780*/  @!P3 STS [R8+0x40], R19 ;  /* 0x000040130800b388 */ /* 0x000fe80000000800 */
[----:B------:R-:W-:Y:S04]  /*3790*/  @!P3 STS [R8+0x80], R51 ;  /* 0x000080330800b388 */ /* 0x000fe80000000800 */
[----:B------:R-:W-:Y:S04]  /*37a0*/  @!P3 STS [R8+0xc0], R9 ;  /* 0x0000c0090800b388 */ /* 0x000fe80000000800 */
[----:B------:R-:W-:Y:S04]  /*37b0*/  @!P3 STS [R8+0x100], R49 ;  /* 0x000100310800b388 */ /* 0x000fe80000000800 */
[----:B------:R-:W-:Y:S04]  /*37c0*/  @!P3 STS [R8+0x140], R11 ;  /* 0x0001400b0800b388 */ /* 0x000fe80000000800 */
[----:B------:R-:W-:Y:S04]  /*37d0*/  @!P3 STS [R8+0x180], R25 ;  /* 0x000180190800b388 */ /* 0x000fe80000000800 */
[----:B------:R-:W-:Y:S04]  /*37e0*/  @!P3 STS [R8+0x1c0], R36 ;  /* 0x0001c0240800b388 */ /* 0x000fe80000000800 */
[----:B------:R-:W-:Y:S06]  /*37f0*/  BAR.SYNC.DEFER_BLOCKING 0x0 ;  /* 0x0000000000007b1d */ /* 0x000fec0000010000 */
[----:B------:R-:W0:Y:S04]  /*3800*/  @!P2 LDS R0, [R12.X4] ;  /* 0x000000000c00a984 */ /* 0x000e280000004800 */
[----:B0-----:R-:W0:Y:S01]  /*3810*/  SHFL.BFLY PT, R27, R0, 0x8, 0x1f ;  /* 0x0d001f00001b7f89 */ /* 0x001e2200000e0000 */
[----:B------:R-:W-:-:S02]  /*3820*/  FSETP.NAN.AND P3, PT, R0, R0, PT ;  /* 0x000000000000720b */ /* 0x000fc40003f68000 */
[----:B0-----:R-:W-:-:S04]  /*3830*/  FSETP.GT.AND P2, PT, R0, R27, PT ;  /* 0x0000001b0000720b */ /* 0x001fc80003f44000 */
[----:B------:R-:W-:-:S04]  /*3840*/  FSEL R27, R0, R27, P2 ;  /* 0x0000001b001b7208 */ /* 0x000fc80001000000 */
[----:B------:R-:W-:-:S04]  /*3850*/  FSEL R27, R0, R27, P3 ;  /* 0x0000001b001b7208 */ /* 0x000fc80001800000 */
[C---:B------:R-:W-:Y:S01]  /*3860*/  FSETP.NAN.AND P3, PT, R27.reuse, R27, PT ;  /* 0x0000001b1b00720b */ /* 0x040fe20003f68000 */
[----:B------:R-:W0:Y:S02]  /*3870*/  SHFL.BFLY PT, R10, R27, 0x4, 0x1f ;  /* 0x0c801f001b0a7f89 */ /* 0x000e2400000e0000 */
[----:B0-----:R-:W-:-:S13]  /*3880*/  FSETP.GT.AND P2, PT, R27, R10, PT ;  /* 0x0000000a1b00720b */ /* 0x001fda0003f44000 */
[----:B------:R-:W-:-:S04]  /*3890*/  @!P2 FSEL R27, R27, R10, P3 ;  /* 0x0000000a1b1ba208 */ /* 0x000fc80001800000 */
[C---:B------:R-:W-:Y:S01]  /*38a0*/  FSETP.NAN.AND P3, PT, R27.reuse, R27, PT ;  /* 0x0000001b1b00720b */ /* 0x040fe20003f68000 */
[----:B------:R-:W0:Y:S02]  /*38b0*/  SHFL.BFLY PT, R8, R27, 0x2, 0x1f ;  /* 0x0c401f001b087f89 */ /* 0x000e2400000e0000 */
[----:B0-----:R-:W-:-:S13]  /*38c0*/  FSETP.GT.AND P2, PT, R27, R8, PT ;  /* 0x000000081b00720b */ /* 0x001fda0003f44000 */
[----:B------:R-:W-:-:S04]  /*38d0*/  @!P2 FSEL R27, R27, R8, P3 ;  /* 0x000000081b1ba208 */ /* 0x000fc80001800000 */
[C---:B------:R-:W-:Y:S01]  /*38e0*/  FSETP.NAN.AND P3, PT, R27.reuse, R27, PT ;  /* 0x0000001b1b00720b */ /* 0x040fe20003f68000 */
[----:B------:R-:W0:Y:S02]  /*38f0*/  SHFL.BFLY PT, R0, R27, 0x1, 0x1f ;  /* 0x0c201f001b007f89 */ /* 0x000e2400000e0000 */
[----:B0-----:R-:W-:-:S13]  /*3900*/  FSETP.GT.AND P2, PT, R27, R0, PT ;  /* 0x000000001b00720b */ /* 0x001fda0003f44000 */
[----:B------:R-:W-:Y:S02]  /*3910*/  @!P2 SEL R27, R27, R0, P3 ;  /* 0x000000001b1ba207 */ /* 0x000fe40001800000 */
[C---:B------:R-:W-:Y:S02]  /*3920*/  FSETP.GE.AND P3, PT, R21.reuse, RZ, PT ;  /* 0x000000ff1500720b */ /* 0x040fe40003f66000 */
[C---:B------:R-:W-:Y:S01]  /*3930*/  FSETP.GE.AND P2, PT, R22.reuse, RZ, PT ;  /* 0x000000ff1600720b */ /* 0x040fe20003f46000 */
[----:B------:R-:W-:Y:S01]  /*3940*/  @P0 STS [R12.X4], R27 ;  /* 0x0000001b0c000388 */ /* 0x000fe20000004800 */
[----:B------:R-:W-:Y:S02]  /*3950*/  FSEL R21, R21, RZ, !P3 ;  /* 0x000000ff15157208 */ /* 0x000fe40005800000 */
[----:B------:R-:W-:Y:S01]  /*3960*/  FSEL R22, R22, RZ, !P2 ;  /* 0x000000ff16167208 */ /* 0x000fe20005000000 */
[----:B------:R-:W-:Y:S01]  /*3970*/  BAR.SYNC.DEFER_BLOCKING 0x0 ;  /* 0x0000000000007b1d */ /* 0x000fe20000010000 */
[----:B------:R-:W-:Y:S01]  /*3980*/  FSETP.GE.AND P0, PT, R23, RZ, PT ;  /* 0x000000ff1700720b */ /* 0x000fe20003f06000 */
[----:B------:R-:W-:Y:S01]  /*3990*/  FADD R21, RZ, -R21 ;  /* 0x80000015ff157221 */ /* 0x000fe20000000000 */
[----:B------:R-:W-:Y:S01]  /*39a0*/  FSETP.GE.AND P3, PT, R5, RZ, PT ;  /* 0x000000ff0500720b */ /* 0x000fe20003f66000 */
[----:B------:R-:W-:Y:S01]  /*39b0*/  FADD R22, RZ, -R22 ;  /* 0x80000016ff167221 */ /* 0x000fe20000000000 */
[----:B------:R-:W-:-:S02]  /*39c0*/  FSEL R23, R23, RZ, !P0 ;  /* 0x000000ff17177208 */ /* 0x000fc40004000000 */
[C---:B------:R-:W-:Y:S02]  /*39d0*/  FSETP.GE.AND P2, PT, R6.reuse, RZ, PT ;  /* 0x000000ff0600720b */ /* 0x040fe40003f46000 */
[----:B------:R-:W-:Y:S01]  /*39e0*/  FSEL R5, R5, RZ, !P3 ;  /* 0x000000ff05057208 */ /* 0x000fe20005800000 */
[----:B------:R-:W-:Y:S01]  /*39f0*/  FADD R23, RZ, -R23 ;  /* 0x80000017ff177221 */ /* 0x000fe20000000000 */
[----:B------:R-:W-:Y:S02]  /*3a00*/  FSETP.NAN.AND P3, PT, R21, R21, PT ;  /* 0x000000151500720b */ /* 0x000fe40003f68000 */
[----:B------:R-:W-:Y:S01]  /*3a10*/  FSEL R6, R6, RZ, !P2 ;  /* 0x000000ff06067208 */ /* 0x000fe20005000000 */
[----:B------:R-:W-:Y:S01]  /*3a20*/  FADD R5, RZ, -R5 ;  /* 0x80000005ff057221 */ /* 0x000fe20000000000 */
[C---:B------:R-:W-:Y:S02]  /*3a30*/  FSETP.GE.AND P0, PT, R7.reuse, RZ, PT ;  /* 0x000000ff0700720b */ /* 0x040fe40003f06000 */
[----:B------:R-:W-:Y:S01]  /*3a40*/  FSETP.NAN.AND P2, PT, R22, R22, PT ;  /* 0x000000161600720b */ /* 0x000fe20003f48000 */
[----:B------:R-:W-:Y:S01]  /*3a50*/  FADD R6, RZ, -R6 ;  /* 0x80000006ff067221 */ /* 0x000fe20000000000 */
[----:B------:R-:W-:-:S02]  /*3a60*/  FSEL R7, R7, RZ, !P0 ;  /* 0x000000ff07077208 */ /* 0x000fc40004000000 */
[----:B------:R-:W-:Y:S01]  /*3a70*/  FSETP.NAN.AND P0, PT, R23, R23, PT ;  /* 0x000000171700720b */ /* 0x000fe20003f08000 */
[----:B------:R-:W0:Y:S02]  /*3a80*/  LDS R17, [0x40] ;  /* 0x00004000ff117984 */ /* 0x000e240000000800 */
[----:B------:R-:W-:Y:S02]  /*3a90*/  FADD R7, RZ, -R7 ;  /* 0x80000007ff077221 */ /* 0x000fe40000000000 */
[----:B------:R-:W1:Y:S04]  /*3aa0*/  LDS R18, [0x80] ;  /* 0x00008000ff127984 */ /* 0x000e680000000800 */
[----:B------:R-:W2:Y:S04]  /*3ab0*/  LDS R19, [0xc0] ;  /* 0x0000c000ff137984 */ /* 0x000ea80000000800 */
[----:B------:R-:W-:Y:S04]  /*3ac0*/  LDS R8, [0x100] ;  /* 0x00010000ff087984 */ /* 0x000fe80000000800 */
[----:B------:R-:W3:Y:S04]  /*3ad0*/  LDS R16, [RZ] ;  /* 0x00000000ff107984 */ /* 0x000ee80000000800 */
[----:B------:R-:W-:Y:S04]  /*3ae0*/  LDS R9, [0x140] ;  /* 0x00014000ff097984 */ /* 0x000fe80000000800 */
[----:B------:R-:W-:Y:S04]  /*3af0*/  LDS R10, [0x180] ;  /* 0x00018000ff0a7984 */ /* 0x000fe80000000800 */
[----:B------:R-:W4:Y:S04]  /*3b00*/  LDS R11, [0x1c0] ;  /* 0x0001c000ff0b7984 */ /* 0x000f280000000800 */
[----:B------:R-:W-:Y:S01]  /*3b10*/  BAR.SYNC.DEFER_BLOCKING 0x0 ;  /* 0x0000000000007b1d */ /* 0x000fe20000010000 */
[----:B0-----:R-:W-:-:S02]  /*3b20*/  FSETP.GTU.AND P4, PT, R17, RZ, PT ;  /* 0x000000ff1100720b */ /* 0x001fc40003f8c000 */
[C---:B-1----:R-:W-:Y:S02]  /*3b30*/  FSETP.GTU.AND P5, PT, R18.reuse, RZ, PT ;  /* 0x000000ff1200720b */ /* 0x042fe40003fac000 */
[----:B------:R-:W-:Y:S02]  /*3b40*/  FSEL R0, R17, RZ, P4 ;  /* 0x000000ff11007208 */ /* 0x000fe40002000000 */
[----:B------:R-:W-:Y:S02]  /*3b50*/  FSEL R25, R18, RZ, P5 ;  /* 0x000000ff12197208 */ /* 0x000fe40002800000 */
[----:B------:R-:W-:Y:S02]  /*3b60*/  FSETP.GT.AND P4, PT, R21, R0, PT ;  /* 0x000000001500720b */ /* 0x000fe40003f84000 */
[----:B--2---:R-:W-:Y:S02]  /*3b70*/  FSETP.GTU.AND P6, PT, R19, RZ, PT ;  /* 0x000000ff1300720b */ /* 0x004fe40003fcc000 */
[----:B------:R-:W-:-:S02]  /*3b80*/  FSETP.GT.AND P5, PT, R22, R25, PT ;  /* 0x000000191600720b */ /* 0x000fc40003fa4000 */
[----:B------:R-:W-:Y:S01]  /*3b90*/  @!P3 FSEL R21, R21, R0, P4 ;  /* 0x000000001515b208 */ /* 0x000fe20002000000 */
[----:B---3--:R-:W-:Y:S01]  /*3ba0*/  STS.128 [RZ], R16 ;  /* 0x00000010ff007388 */ /* 0x008fe20000000c00 */
[----:B------:R-:W-:Y:S02]  /*3bb0*/  FSEL R0, R19, RZ, P6 ;  /* 0x000000ff13007208 */ /* 0x000fe40003000000 */
[----:B------:R-:W-:Y:S01]  /*3bc0*/  FSETP.NAN.AND P3, PT, R4, R4, PT ;  /* 0x000000040400720b */ /* 0x000fe20003f68000 */
[----:B------:R-:W-:Y:S01]  /*3bd0*/  FMUL R21, R21, 0.0078740157186985015869 ;  /* 0x3c01020415157820 */ /* 0x000fe20000400000 */
[----:B------:R-:W-:Y:S02]  /*3be0*/  FSETP.GTU.AND P6, PT, R8, RZ, PT ;  /* 0x000000ff0800720b */ /* 0x000fe40003fcc000 */
[----:B------:R-:W-:Y:S02]  /*3bf0*/  @!P2 FSEL R22, R22, R25, P5 ;  /* 0x000000191616a208 */ /* 0x000fe40002800000 */
[----:B------:R-:W-:-:S02]  /*3c00*/  FSETP.NAN.AND P2, PT, R20, R20, PT ;  /* 0x000000141400720b */ /* 0x000fc40003f48000 */
[----:B------:R-:W-:Y:S01]  /*3c10*/  FSETP.GTU.AND P5, PT, R16, RZ, PT ;  /* 0x000000ff1000720b */ /* 0x000fe20003fac000 */
[----:B------:R-:W-:Y:S01]  /*3c20*/  FMUL R22, R22, 0.0078740157186985015869 ;  /* 0x3c01020416167820 */ /* 0x000fe20000400000 */
[CC--:B------:R-:W-:Y:S01]  /*3c30*/  FSETP.GT.AND P4, PT, R23.reuse, R0.reuse, PT ;  /* 0x000000001700720b */ /* 0x0c0fe20003f84000 */
[----:B----4-:R0:W-:Y:S01]  /*3c40*/  STS.128 [0x10], R8 ;  /* 0x00001008ff007388 */ /* 0x0101e20000000c00 */
[----:B------:R-:W-:Y:S02]  /*3c50*/  FSEL R25, R8, RZ, P6 ;  /* 0x000000ff08197208 */ /* 0x000fe40003000000 */
[----:B------:R-:W-:Y:S01]  /*3c60*/  FSEL R27, R16, RZ, P5 ;  /* 0x000000ff101b7208 */ /* 0x000fe20002800000 */
[----:B------:R-:W-:Y:S01]  /*3c70*/  BAR.SYNC.DEFER_BLOCKING 0x0 ;  /* 0x0000000000007b1d */ /* 0x000fe20000010000 */
[----:B------:R-:W-:Y:S02]  /*3c80*/  @!P0 FSEL R23, R23, R0, P4 ;  /* 0x0000000017178208 */ /* 0x000fe40002000000 */
[----:B------:R-:W-:-:S02]  /*3c90*/  FSETP.NAN.AND P0, PT, R5, R5, PT ;  /* 0x000000050500720b */ /* 0x000fc40003f08000 */
[----:B------:R-:W-:Y:S01]  /*3ca0*/  FSETP.GT.AND P5, PT, R4, R25, PT ;  /* 0x000000190400720b */ /* 0x000fe20003fa4000 */
[----:B------:R-:W-:Y:S01]  /*3cb0*/  FMUL R23, R23, 0.0078740157186985015869 ;  /* 0x3c01020417177820 */ /* 0x000fe20000400000 */
[C---:B------:R-:W-:Y:S02]  /*3cc0*/  FSETP.GTU.AND P6, PT, R9.reuse, RZ, PT ;  /* 0x000000ff0900720b */ /* 0x040fe40003fcc000 */
[----:B------:R-:W-:Y:S02]  /*3cd0*/  FSETP.GT.AND P4, PT, R20, R27, PT ;  /* 0x0000001b1400720b */ /* 0x000fe40003f84000 */
[----:B------:R-:W-:Y:S02]  /*3ce0*/  @!P3 FSEL R4, R4, R25, P5 ;  /* 0x000000190404b208 */ /* 0x000fe40002800000 */
[----:B------:R-:W-:Y:S02]  /*3cf0*/  FSEL R0, R9, RZ, P6 ;  /* 0x000000ff09007208 */ /* 0x000fe40003000000 */
[----:B------:R-:W-:Y:S01]  /*3d00*/  FSETP.NAN.AND P3, PT, R6, R6, PT ;  /* 0x000000060600720b */ /* 0x000fe20003f68000 */
[----:B------:R-:W-:Y:S01]  /*3d10*/  FMUL R4, R4, 0.0078740157186985015869 ;  /* 0x3c01020404047820 */ /* 0x000fe20000400000 */
[----:B------:R-:W-:-:S02]  /*3d20*/  FSETP.GTU.AND P5, PT, R10, RZ, PT ;  /* 0x000000ff0a00720b */ /* 0x000fc40003fac000 */
[----:B------:R-:W-:Y:S02]  /*3d30*/  @!P2 FSEL R20, R20, R27, P4 ;  /* 0x0000001b1414a208 */ /* 0x000fe40002000000 */
[-C--:B------:R-:W-:Y:S02]  /*3d40*/  FSETP.GT.AND P4, PT, R5, R0.reuse, PT ;  /* 0x000000000500720b */ /* 0x080fe40003f84000 */
[----:B------:R-:W-:Y:S01]  /*3d50*/  FSETP.NAN.AND P2, PT, R7, R7, PT ;  /* 0x000000070700720b */ /* 0x000fe20003f48000 */
[----:B------:R-:W-:Y:S01]  /*3d60*/  FMUL R20, R20, 0.0078740157186985015869 ;  /* 0x3c01020414147820 */ /* 0x000fe20000400000 */
[----:B------:R-:W-:Y:S01]  /*3d70*/  FSEL R25, R10, RZ, P5 ;  /* 0x000000ff0a197208 */ /* 0x000fe20002800000 */
[----:B------:R-:W1:Y:S01]  /*3d80*/  LDS R14, [R14.X4] ;  /* 0x000000000e0e7984 */ /* 0x000e620000004800 */
[----:B------:R-:W-:Y:S02]  /*3d90*/  FSETP.GTU.AND P6, PT, R11, RZ, PT ;  /* 0x000000ff0b00720b */ /* 0x000fe40003fcc000 */
[----:B------:R-:W-:-:S02]  /*3da0*/  @!P0 FSEL R5, R5, R0, P4 ;  /* 0x0000000005058208 */ /* 0x000fc40002000000 */
[CC--:B------:R-:W-:Y:S02]  /*3db0*/  FSETP.GT.AND P4, PT, R6.reuse, R25.reuse, PT ;  /* 0x000000190600720b */ /* 0x0c0fe40003f84000 */
[----:B------:R-:W-:Y:S01]  /*3dc0*/  FSEL R0, R11, RZ, P6 ;  /* 0x000000ff0b007208 */ /* 0x000fe20003000000 */
[----:B------:R-:W-:Y:S01]  /*3dd0*/  FMUL R5, R5, 0.0078740157186985015869 ;  /* 0x3c01020405057820 */ /* 0x000fe20000400000 */
[----:B------:R-:W-:Y:S01]  /*3de0*/  @!P3 FSEL R6, R6, R25, P4 ;  /* 0x000000190606b208 */ /* 0x000fe20002000000 */
[----:B------:R-:W-:Y:S01]  /*3df0*/  IMAD.MOV.U32 R25, RZ, RZ, 0x3f800000 ;  /* 0x3f800000ff197424 */ /* 0x000fe200078e00ff */
[----:B------:R-:W-:Y:S02]  /*3e00*/  FSETP.GT.AND P0, PT, R20, 9.9999997473787516356e-06, PT ;  /* 0x3727c5ac1400780b */ /* 0x000fe40003f04000 */
[----:B------:R-:W-:Y:S02]  /*3e10*/  FSETP.GT.AND P5, PT, R7, R0, PT ;  /* 0x000000000700720b */ /* 0x000fe40003fa4000 */
[----:B------:R-:W-:-:S02]  /*3e20*/  FSETP.GT.AND P3, PT, R21, 9.9999997473787516356e-06, PT ;  /* 0x3727c5ac1500780b */ /* 0x000fc40003f64000 */
[----:B------:R-:W-:Y:S01]  /*3e30*/  @!P2 FSEL R7, R7, R0, P5 ;  /* 0x000000000707a208 */ /* 0x000fe20002800000 */
[----:B------:R-:W-:Y:S01]  /*3e40*/  FMUL R0, R6, 0.0078740157186985015869 ;  /* 0x3c01020406007820 */ /* 0x000fe20000400000 */
[----:B------:R-:W-:Y:S02]  /*3e50*/  FSETP.GT.AND P2, PT, R22, 9.9999997473787516356e-06, PT ;  /* 0x3727c5ac1600780b */ /* 0x000fe40003f44000 */
[C---:B------:R-:W-:Y:S01]  /*3e60*/  FSETP.NAN.AND P5, PT, R20.reuse, R20, PT ;  /* 0x000000141400720b */ /* 0x040fe20003fa8000 */
[----:B------:R-:W-:Y:S01]  /*3e70*/  FMUL R24, R7, 0.0078740157186985015869 ;  /* 0x3c01020407187820 */ /* 0x000fe20000400000 */
[----:B------:R-:W-:Y:S02]  /*3e80*/  FSETP.NAN.AND P6, PT, R21, R21, PT ;  /* 0x000000151500720b */ /* 0x000fe40003fc8000 */
[----:B------:R-:W-:Y:S02]  /*3e90*/  FSETP.GT.AND P4, PT, R23, 9.9999997473787516356e-06, PT ;  /* 0x3727c5ac1700780b */ /* 0x000fe40003f84000 */
[----:B------:R-:W-:-:S02]  /*3ea0*/  @!P0 FSEL R20, R20, 9.9999997473787516356e-06, P5 ;  /* 0x3727c5ac14148808 */ /* 0x000fc40002800000 */
[----:B------:R-:W-:Y:S02]  /*3eb0*/  @!P3 FSEL R21, R21, 9.9999997473787516356e-06, P6 ;  /* 0x3727c5ac1515b808 */ /* 0x000fe40003000000 */
[----:B------:R-:W-:Y:S02]  /*3ec0*/  FSETP.NAN.AND P5, PT, R22, R22, PT ;  /* 0x000000161600720b */ /* 0x000fe40003fa8000 */
[----:B------:R-:W-:Y:S02]  /*3ed0*/  FSETP.GT.AND P3, PT, R5, 9.9999997473787516356e-06, PT ;  /* 0x3727c5ac0500780b */ /* 0x000fe40003f64000 */
[----:B------:R-:W-:Y:S02]  /*3ee0*/  FSETP.GT.AND P0, PT, R4, 9.9999997473787516356e-06, PT ;  /* 0x3727c5ac0400780b */ /* 0x000fe40003f04000 */
[----:B------:R-:W-:Y:S02]  /*3ef0*/  FSETP.NAN.AND P6, PT, R23, R23, PT ;  /* 0x000000171700720b */ /* 0x000fe40003fc8000 */
[----:B------:R-:W-:-:S02]  /*3f00*/  @!P2 FSEL R22, R22, 9.9999997473787516356e-06, P5 ;  /* 0x3727c5ac1616a808 */ /* 0x000fc40002800000 */
[----:B------:R-:W-:Y:S02]  /*3f10*/  FSETP.GT.AND P2, PT, R0, 9.9999997473787516356e-06, PT ;  /* 0x3727c5ac0000780b */ /* 0x000fe40003f44000 */
[----:B------:R-:W-:Y:S02]  /*3f20*/  @!P4 FSEL R23, R23, 9.9999997473787516356e-06, P6 ;  /* 0x3727c5ac1717c808 */ /* 0x000fe40003000000 */
[C---:B------:R-:W-:Y:S02]  /*3f30*/  FSETP.NAN.AND P4, PT, R5.reuse, R5, PT ;  /* 0x000000050500720b */ /* 0x040fe40003f88000 */
[C---:B------:R-:W-:Y:S02]  /*3f40*/  FSETP.NAN.AND P5, PT, R4.reuse, R4, PT ;  /* 0x000000040400720b */ /* 0x040fe40003fa8000 */
[----:B------:R-:W-:Y:S02]  /*3f50*/  @!P3 FSEL R5, R5, 9.9999997473787516356e-06, P4 ;  /* 0x3727c5ac0505b808 */ /* 0x000fe40002000000 */
[----:B------:R-:W-:-:S02]  /*3f60*/  @!P0 FSEL R4, R4, 9.9999997473787516356e-06, P5 ;  /* 0x3727c5ac04048808 */ /* 0x000fc40002800000 */
[----:B------:R-:W-:Y:S02]  /*3f70*/  FSETP.NAN.AND P3, PT, R0, R0, PT ;  /* 0x000000000000720b */ /* 0x000fe40003f68000 */
[----:B------:R-:W-:Y:S02]  /*3f80*/  FSETP.GT.AND P0, PT, R24, 9.9999997473787516356e-06, PT ;  /* 0x3727c5ac1800780b */ /* 0x000fe40003f04000 */
[C---:B------:R-:W-:Y:S02]  /*3f90*/  FSETP.GT.AND P6, PT, |R21|.reuse, 8.50705917302346158658e+37, PT ;  /* 0x7e8000001500780b */ /* 0x040fe40003fc4200 */
[----:B------:R-:W-:Y:S02]  /*3fa0*/  @!P2 FSEL R0, R0, 9.9999997473787516356e-06, P3 ;  /* 0x3727c5ac0000a808 */ /* 0x000fe40001800000 */
[----:B------:R-:W-:Y:S02]  /*3fb0*/  FSETP.GEU.AND P3, PT, |R21|, 1.175494350822287508e-38, PT ;  /* 0x008000001500780b */ /* 0x000fe40003f6e200 */
[----:B------:R-:W-:-:S02]  /*3fc0*/  FSETP.GT.AND P5, PT, |R20|, 8.50705917302346158658e+37, PT ;  /* 0x7e8000001400780b */ /* 0x000fc40003fa4200 */
[C---:B------:R-:W-:Y:S02]  /*3fd0*/  FSETP.NAN.AND P2, PT, R24.reuse, R24, PT ;  /* 0x000000181800720b */ /* 0x040fe40003f48000 */
[----:B0-----:R-:W-:Y:S02]  /*3fe0*/  FSEL R8, R25, 0.25, !P6 ;  /* 0x3e80000019087808 */ /* 0x001fe40007000000 */
[----:B------:R-:W-:Y:S01]  /*3ff0*/  @!P0 FSEL R24, R24, 9.9999997473787516356e-06, P2 ;  /* 0x3727c5ac18188808 */ /* 0x000fe20001000000 */
[----:B------:R-:W-:Y:S01]  /*4000*/  @P6 FMUL R21, R21, 0.25 ;  /* 0x3e80000015156820 */ /* 0x000fe20000400000 */
[----:B------:R-:W-:Y:S02]  /*4010*/  FSETP.GEU.AND P4, PT, |R20|, 1.175494350822287508e-38, PT ;  /* 0x008000001400780b */ /* 0x000fe40003f8e200 */
[----:B------:R-:W-:Y:S01]  /*4020*/  FSETP.GT.AND P0, PT, |R22|, 8.50705917302346158658e+37, PT ;  /* 0x7e8000001600780b */ /* 0x000fe20003f04200 */
[----:B------:R-:W-:Y:S01]  /*4030*/  @!P3 FMUL R21, R21, 16777216 ;  /* 0x4b8000001515b820 */ /* 0x000fe20000400000 */
[----:B------:R-:W-:Y:S01]  /*4040*/  FSETP.GT.AND P6, PT, |R4|, 8.50705917302346158658e+37, PT ;  /* 0x7e8000000400780b */ /* 0x000fe20003fc4200 */
[----:B------:R-:W-:Y:S01]  /*4050*/  @!P3 FMUL R8, R8, 16777216 ;  /* 0x4b8000000808b820 */ /* 0x000fe20000400000 */
[----:B------:R-:W-:Y:S01]  /*4060*/  FSETP.GEU.AND P3, PT, |R4|, 1.175494350822287508e-38, PT ;  /* 0x008000000400780b */ /* 0x000fe20003f6e200 */
[----:B------:R-:W-:Y:S01]  /*4070*/  @P5 FMUL R20, R20, 0.25 ;  /* 0x3e80000014145820 */ /* 0x000fe20000400000 */
[----:B------:R-:W-:Y:S01]  /*4080*/  FSEL R7, R25, 0.25, !P5 ;  /* 0x3e80000019077808 */ /* 0x000fe20006800000 */
[----:B------:R-:W-:Y:S01]  /*4090*/  MUFU.RCP R21, R21 ;  /* 0x0000001500157308 */ /* 0x000fe20000001000 */
[----:B------:R-:W-:-:S02]  /*40a0*/  FSETP.GT.AND P5, PT, |R23|, 8.50705917302346158658e+37, PT ;  /* 0x7e8000001700780b */ /* 0x000fc40003fa4200 */
[----:B------:R-:W-:Y:S01]  /*40b0*/  FSETP.GEU.AND P2, PT, |R22|, 1.175494350822287508e-38, PT ;  /* 0x008000001600780b */ /* 0x000fe20003f4e200 */
[----:B------:R-:W-:Y:S01]  /*40c0*/  @!P4 FMUL R20, R20, 16777216 ;  /* 0x4b8000001414c820 */ /* 0x000fe20000400000 */
[----:B------:R-:W-:Y:S01]  /*40d0*/  FSEL R9, R25, 0.25, !P0 ;  /* 0x3e80000019097808 */ /* 0x000fe20004000000 */
[----:B------:R-:W-:Y:S01]  /*40e0*/  @P0 FMUL R22, R22, 0.25 ;  /* 0x3e80000016160820 */ /* 0x000fe20000400000 */
[----:B------:R-:W-:Y:S01]  /*40f0*/  FSETP.GT.AND P0, PT, |R5|, 8.50705917302346158658e+37, PT ;  /* 0x7e8000000500780b */ /* 0x000fe20003f04200 */
[----:B------:R-:W-:Y:S01]  /*4100*/  @P6 FMUL R4, R4, 0.25 ;  /* 0x3e80000004046820 */ /* 0x000fe20000400000 */
[----:B------:R-:W-:Y:S01]  /*4110*/  @!P4 FMUL R7, R7, 16777216 ;  /* 0x4b8000000707c820 */ /* 0x000fe20000400000 */
[----:B------:R-:W-:Y:S01]  /*4120*/  FSETP.GEU.AND P4, PT, |R23|, 1.175494350822287508e-38, PT ;  /* 0x008000001700780b */ /* 0x000fe20003f8e200 */
[----:B------:R-:W0:Y:S01]  /*4130*/  MUFU.RCP R20, R20 ;  /* 0x0000001400147308 */ /* 0x000e220000001000 */
[----:B------:R-:W-:Y:S01]  /*4140*/  @!P3 FMUL R4, R4, 16777216 ;  /* 0x4b8000000404b820 */ /* 0x000fe20000400000 */
[----:B------:R-:W-:Y:S01]  /*4150*/  FSEL R10, R25, 0.25, !P5 ;  /* 0x3e800000190a7808 */ /* 0x000fe20006800000 */
[----:B------:R-:W-:Y:S01]  /*4160*/  @P5 FMUL R23, R23, 0.25 ;  /* 0x3e80000017175820 */ /* 0x000fe20000400000 */
[----:B------:R-:W-:Y:S01]  /*4170*/  FSETP.GEU.AND P5, PT, |R5|, 1.175494350822287508e-38, PT ;  /* 0x008000000500780b */ /* 0x000fe20003fae200 */
[----:B------:R-:W-:Y:S01]  /*4180*/  @!P2 FMUL R22, R22, 16777216 ;  /* 0x4b8000001616a820 */ /* 0x000fe20000400000 */
[----:B------:R-:W-:Y:S01]  /*4190*/  FSEL R11, R25, 0.25, !P6 ;  /* 0x3e800000190b7808 */ /* 0x000fe20007000000 */
[----:B------:R-:W-:Y:S01]  /*41a0*/  @!P2 FMUL R9, R9, 16777216 ;  /* 0x4b8000000909a820 */ /* 0x000fe20000400000 */
[----:B------:R-:W2:Y:S01]  /*41b0*/  MUFU.RCP R4, R4 ;  /* 0x0000000400047308 */ /* 0x000ea20000001000 */
[----:B------:R-:W-:Y:S01]  /*41c0*/  LOP3.LUT R6, R13, 0x7, R12, 0xf8, !PT ;  /* 0x000000070d067812 */ /* 0x000fe200078ef80c */
[----:B------:R-:W-:Y:S01]  /*41d0*/  @P0 FMUL R5, R5, 0.25 ;  /* 0x3e80000005050820 */ /* 0x000fe20000400000 */
[----:B------:R-:W-:Y:S01]  /*41e0*/  FSETP.GT.AND P2, PT, |R0|, 8.50705917302346158658e+37, PT ;  /* 0x7e8000000000780b */ /* 0x000fe20003f44200 */
[----:B------:R-:W-:Y:S01]  /*41f0*/  @!P4 FMUL R23, R23, 16777216 ;  /* 0x4b8000001717c820 */ /* 0x000fe20000400000 */
[----:B------:R-:W-:Y:S01]  /*4200*/  FSETP.GT.AND P6, PT, |R24|, 8.50705917302346158658e+37, PT ;  /* 0x7e8000001800780b */ /* 0x000fe20003fc4200 */
[----:B------:R-:W-:Y:S01]  /*4210*/  @!P4 FMUL R10, R10, 16777216 ;  /* 0x4b8000000a0ac820 */ /* 0x000fe20000400000 */
[----:B------:R-:W-:Y:S01]  /*4220*/  FSEL R13, R25, 0.25, !P0 ;  /* 0x3e800000190d7808 */ /* 0x000fe20004000000 */
[----:B------:R-:W-:Y:S01]  /*4230*/  @!P3 FMUL R11, R11, 16777216 ;  /* 0x4b8000000b0bb820 */ /* 0x000fe20000400000 */
[----:B------:R-:W-:Y:S01]  /*4240*/  LOP3.LUT P0, RZ, R12, 0x1f8, RZ, 0xc0, !PT ;  /* 0x000001f80cff7812 */ /* 0x000fe2000780c0ff */
[----:B------:R-:W-:Y:S01]  /*4250*/  @!P5 FMUL R5, R5, 16777216 ;  /* 0x4b8000000505d820 */ /* 0x000fe20000400000 */
[----:B------:R-:W-:Y:S01]  /*4260*/  FSETP.GEU.AND P4, PT, |R0|, 1.175494350822287508e-38, PT ;  /* 0x008000000000780b */ /* 0x000fe20003f8e200 */
[----:B0-----:R-:W-:Y:S01]  /*4270*/  FMUL R20, R20, R7 ;  /* 0x0000000714147220 */ /* 0x001fe20000400000 */
[----:B------:R-:W-:Y:S01]  /*4280*/  FSETP.GEU.AND P3, PT, |R24|, 1.175494350822287508e-38, PT ;  /* 0x008000001800780b */ /* 0x000fe20003f6e200 */
[----:B------:R-:W-:Y:S01]  /*4290*/  IMAD.MOV.U32 R7, RZ, RZ, 0x2 ;  /* 0x00000002ff077424 */ /* 0x000fe200078e00ff */
[----:B------:R-:W-:Y:S01]  /*42a0*/  ISETP.LT.AND P0, PT, R6, 0xe10, !P0 ;  /* 0x00000e100600780c */ /* 0x000fe20004701270 */
[----:B------:R0:W3:Y:S01]  /*42b0*/  MUFU.RCP R16, R5 ;  /* 0x0000000500107308 */ /* 0x0000e20000001000 */
[----:B-1----:R-:W-:Y:S01]  /*42c0*/  F2FP.BF16.PACK_AB R14, R14, R15 ;  /* 0x0000000f0e0e723e */ /* 0x002fe200000010ff */
[----:B--2---:R-:W-:Y:S01]  /*42d0*/  FMUL R11, R4, R11 ;  /* 0x0000000b040b7220 */ /* 0x004fe20000400000 */
[----:B------:R-:W-:Y:S01]  /*42e0*/  @P2 FMUL R0, R0, 0.25 ;  /* 0x3e80000000002820 */ /* 0x000fe20000400000 */
[----:B------:R-:W-:Y:S01]  /*42f0*/  @P6 FMUL R24, R24, 0.25 ;  /* 0x3e80000018186820 */ /* 0x000fe20000400000 */
[----:B------:R-:W-:Y:S01]  /*4300*/  FMUL R21, R21, R8 ;  /* 0x0000000815157220 */ /* 0x000fe20000400000 */
[----:B------:R-:W-:Y:S01]  /*4310*/  PRMT R8, R14, 0x7632, R8 ;  /* 0x000076320e087816 */ /* 0x000fe20000000008 */
[----:B------:R-:W-:Y:S01]  /*4320*/  @!P5 FMUL R13, R13, 16777216 ;  /* 0x4b8000000d0dd820 */ /* 0x000fe20000400000 */
[----:B------:R-:W1:Y:S01]  /*4330*/  MUFU.RCP R22, R22 ;  /* 0x0000001600167308 */ /* 0x000e620000001000 */
[-C--:B0-----:R-:W-:Y:S01]  /*4340*/  IMAD.WIDE R4, R6, R7.reuse, c[0x0][0x190] ;  /* 0x0000640006047625 */ /* 0x081fe200078e0207 */
[----:B------:R-:W-:Y:S01]  /*4350*/  @!P4 FMUL R0, R0, 16777216 ;  /* 0x4b8000000000c820 */ /* 0x000fe20000400000 */
[----:B------:R-:W-:Y:S01]  /*4360*/  @!P3 FMUL R24, R24, 16777216 ;  /* 0x4b8000001818b820 */ /* 0x000fe20000400000 */
[----:B------:R-:W-:Y:S01]  /*4370*/  FSEL R15, R25, 0.25, !P6 ;  /* 0x3e800000190f7808 */ /* 0x000fe20007000000 */
[----:B------:R-:W-:Y:S01]  /*4380*/  IMAD.WIDE R6, R6, R7, c[0x0][0x198] ;  /* 0x0000660006067625 */ /* 0x000fe200078e0207 */
[----:B------:R0:W-:Y:S02]  /*4390*/  @P0 STG.E.U16 [R4.64], R14 ;  /* 0x0000000e04000986 */ /* 0x0001e4000c101504 */
[----:B------:R-:W2:Y:S01]  /*43a0*/  MUFU.RCP R23, R23 ;  /* 0x0000001700177308 */ /* 0x000ea20000001000 */
[----:B------:R-:W-:Y:S01]  /*43b0*/  @!P3 FMUL R15, R15, 16777216 ;  /* 0x4b8000000f0fb820 */ /* 0x000fe20000400000 */
[----:B------:R0:W-:Y:S01]  /*43c0*/  @P0 STG.E.U16 [R6.64], R8 ;  /* 0x0000000806000986 */ /* 0x0001e2000c101504 */
[----:B---3--:R-:W-:Y:S01]  /*43d0*/  FMUL R16, R16, R13 ;  /* 0x0000000d10107220 */ /* 0x008fe20000400000 */
[----:B------:R-:W-:-:S02]  /*43e0*/  IMAD.MOV.U32 R13, RZ, RZ, -0x200 ;  /* 0xfffffe00ff0d7424 */ /* 0x000fc400078e00ff */
[----:B------:R-:W-:Y:S01]  /*43f0*/  BAR.SYNC.DEFER_BLOCKING 0x0 ;  /* 0x0000000000007b1d */ /* 0x000fe20000010000 */
[----:B------:R-:W-:Y:S01]  /*4400*/  IMAD.MOV.U32 R12, RZ, RZ, -0x1 ;  /* 0xffffffffff0c7424 */ /* 0x000fe200078e00ff */
[----:B-1----:R-:W-:Y:S01]  /*4410*/  FMUL R22, R22, R9 ;  /* 0x0000000916167220 */ /* 0x002fe20000400000 */
[----:B------:R-:W-:-:S03]  /*4420*/  FSEL R9, R25, 0.25, !P2 ;  /* 0x3e80000019097808 */ /* 0x000fc60005000000 */
[----:B------:R-:W1:Y:S02]  /*4430*/  MUFU.RCP R0, R0 ;  /* 0x0000000000007308 */ /* 0x000e640000001000 */
[----:B------:R-:W-:Y:S01]  /*4440*/  @!P4 FMUL R9, R9, 16777216 ;  /* 0x4b8000000909c820 */ /* 0x000fe20000400000 */
[----:B--2---:R-:W-:-:S05]  /*4450*/  FMUL R23, R23, R10 ;  /* 0x0000000a17177220 */ /* 0x004fca0000400000 */
[----:B------:R-:W2:Y:S01]  /*4460*/  MUFU.RCP R24, R24 ;  /* 0x0000001800187308 */ /* 0x000ea20000001000 */
[----:B-1----:R-:W-:Y:S01]  /*4470*/  FMUL R0, R0, R9 ;  /* 0x0000000900007220 */ /* 0x002fe20000400000 */
[----:B------:R0:W-:Y:S04]  /*4480*/  STS [RZ], R20 ;  /* 0x00000014ff007388 */ /* 0x0001e80000000800 */
[----:B------:R0:W-:Y:S01]  /*4490*/  STS [0x8], R21 ;  /* 0x00000815ff007388 */ /* 0x0001e20000000800 */
[----:B--2---:R-:W-:-:S03]  /*44a0*/  FMUL R24, R24, R15 ;  /* 0x0000000f18187220 */ /* 0x004fc60000400000 */
[----:B------:R0:W-:Y:S04]  /*44b0*/  STS [0x10], R22 ;  /* 0x00001016ff007388 */ /* 0x0001e80000000800 */
[----:B------:R0:W-:Y:S04]  /*44c0*/  STS [0x18], R23 ;  /* 0x00001817ff007388 */ /* 0x0001e80000000800 */
[----:B------:R0:W-:Y:S04]  /*44d0*/  STS [0x20], R11 ;  /* 0x0000200bff007388 */ /* 0x0001e80000000800 */
[----:B------:R0:W-:Y:S04]  /*44e0*/  STS [0x28], R16 ;  /* 0x00002810ff007388 */ /* 0x0001e80000000800 */
[----:B------:R0:W-:Y:S04]  /*44f0*/  STS [0x30], R0 ;  /* 0x00003000ff007388 */ /* 0x0001e80000000800 */
[----:B------:R0:W-:Y:S04]  /*4500*/  STS [0x38], R24 ;  /* 0x00003818ff007388 */ /* 0x0001e80000000800 */
[----:B------:R-:W-:Y:S06]  /*4510*/  BAR.SYNC.DEFER_BLOCKING 0x0 ;  /* 0x0000000000007b1d */ /* 0x000fec0000010000 */
[----:B0-----:R-:W1:Y:S02]  /*4520*/  LDS R3, [R3.X8] ;  /* 0x0000000003037984 */ /* 0x001e640000008800 */
.L_x_47:
[----:B------:R-:W-:Y:S01]  /*4530*/  IMAD.IADD R18, R2, 0x1, R13 ;  /* 0x0000000102127824 */ /* 0x000fe200078e020d */
[----:B0-----:R-:W-:Y:S01]  /*4540*/  CS2R R4, SRZ ;  /* 0x0000000000047805 */ /* 0x001fe2000001ff00 */
[----:B------:R-:W-:Y:S01]  /*4550*/  IMAD.MOV.U32 R19, RZ, RZ, 0x4 ;  /* 0x00000004ff137424 */ /* 0x000fe200078e00ff */
[----:B------:R-:W-:-:S02]  /*4560*/  CS2R R6, SRZ ;  /* 0x0000000000067805 */ /* 0x000fc4000001ff00 */
[----:B------:R-:W-:-:S05]  /*4570*/  IADD3 R14, R18, 0x200, RZ ;  /* 0x00000200120e7810 */ /* 0x000fca0007ffe0ff */
[----:B------:R-:W-:-:S05]  /*4580*/  IMAD.WIDE R16, R14, R19, c[0x0][0x188] ;  /* 0x000062000e107625 */ /* 0x000fca00078e0213 */
[----:B------:R-:W2:Y:S01]  /*4590*/  @!P1 LDG.E.EF.128 R4, [R16.64] ;  /* 0x0000000410049981 */ /* 0x000ea2000c0e1d00 */
[----:B------:R-:W-:Y:S01]  /*45a0*/  IADD3 R18, R18, 0x204, RZ ;  /* 0x0000020412127810 */ /* 0x000fe20007ffe0ff */
[----:B------:R-:W-:Y:S01]  /*45b0*/  CS2R R8, SRZ ;  /* 0x0000000000087805 */ /* 0x000fe2000001ff00 */
[----:B------:R-:W-:-:S03]  /*45c0*/  CS2R R10, SRZ ;  /* 0x00000000000a7805 */ /* 0x000fc6000001ff00 */
[----:B------:R-:W-:-:S05]  /*45d0*/  IMAD.WIDE R18, R18, R19, c[0x0][0x188] ;  /* 0x0000620012127625 */ /* 0x000fca00078e0213 */
[----:B------:R0:W3:Y:S01]  /*45e0*/  @!P1 LDG.E.EF.128 R8, [R18.64] ;  /* 0x0000000412089981 */ /* 0x0000e2000c0e1d00 */
[----:B------:R-:W-:Y:S01]  /*45f0*/  BSSY B0, `(.L_x_26) ;  /* 0x0000035000007945 */ /* 0x000fe20003800000 */
[----:B--2---:R-:W-:Y:S01]  /*4600*/  FMUL R15, R4, R4 ;  /* 0x00000004040f7220 */ /* 0x004fe20000400000 */
[----:B------:R-:W-:-:S03]  /*4610*/  FMUL R0, R5, R5 ;  /* 0x0000000505007220 */ /* 0x000fc60000400000 */
[----:B------:R-:W-:Y:S01]  /*4620*/  FMUL R15, R15, R4 ;  /* 0x000000040f0f7220 */ /* 0x000fe20000400000 */
[----:B------:R-:W-:-:S03]  /*4630*/  FMUL R0, R0, R5 ;  /* 0x0000000500007220 */ /* 0x000fc60000400000 */
[----:B------:R-:W-:Y:S01]  /*4640*/  FFMA R15, R15, 0.044714998453855514526, R4 ;  /* 0x3d3727130f0f7823 */ /* 0x000fe20000000004 */
[----:B0-----:R-:W-:-:S03]  /*4650*/  FFMA R19, R0, 0.044714998453855514526, R5 ;  /* 0x3d37271300137823 */ /* 0x001fc60000000005 */
[----:B------:R-:W-:-:S04]  /*4660*/  FMUL R21, R15, 0.79788458347320556641 ;  /* 0x3f4c422a0f157820 */ /* 0x000fc80000400000 */
[----:B------:R-:W-:-:S05]  /*4670*/  FADD.FTZ R20, |R21|, -RZ ;  /* 0x800000ff15147221 */ /* 0x000fca0000010200 */
[----:B------:R-:W-:-:S13]  /*4680*/  FSETP.GE.AND P2, PT, R20, 0.60000002384185791016, PT ;  /* 0x3f19999a1400780b */ /* 0x000fda0003f46000 */
[C---:B------:R-:W-:Y:S01]  /*4690*/  @P2 FMUL R15, R20.reuse, 2.8853900432586669922 ;  /* 0x4038aa3b140f2820 */ /* 0x040fe20000400000 */
[----:B------:R-:W-:Y:S01]  /*46a0*/  @!P2 IMAD.MOV.U32 R18, RZ, RZ, 0x3c80f082 ;  /* 0x3c80f082ff12a424 */ /* 0x000fe200078e00ff */
[----:B------:R-:W-:Y:S01]  /*46b0*/  @!P2 FMUL R17, R21, R21 ;  /* 0x000000151511a220 */ /* 0x000fe20000400000 */
[----:B------:R-:W-:Y:S01]  /*46c0*/  @P2 IMAD.MOV.U32 R23, RZ, RZ, 0x3f800000 ;  /* 0x3f800000ff172424 */ /* 0x000fe200078e00ff */
[----:B------:R-:W-:Y:S02]  /*46d0*/  @P2 FSETP.GE.AND P0, PT, R20, 9.010913848876953125, PT ;  /* 0x41102cb41400280b */ /* 0x000fe40003f06000 */
[----:B------:R-:W0:Y:S01]  /*46e0*/  @P2 MUFU.EX2 R15, R15 ;  /* 0x0000000f000f2308 */ /* 0x000e220000000800 */
[----:B------:R-:W-:-:S04]  /*46f0*/  @!P2 FFMA.FTZ R0, R17, R18, -0.052303962409496307373 ;  /* 0xbd563cae1100a423 */ /* 0x000fc80000010012 */
[----:B------:R-:W-:-:S04]  /*4700*/  @!P2 FFMA.FTZ R0, R17, R0, 0.1331529766321182251 ;  /* 0x3e0859411100a423 */ /* 0x000fc80000010000 */
[----:B------:R-:W-:-:S04]  /*4710*/  @!P2 FFMA.FTZ R0, R17, R0, -0.33332768082618713379 ;  /* 0xbeaaa9ed1100a423 */ /* 0x000fc80000010000 */
[----:B------:R-:W-:Y:S01]  /*4720*/  @!P2 FFMA.FTZ R0, R17, R0, RZ ;  /* 0x000000001100a223 */ /* 0x000fe200000100ff */
[----:B0-----:R-:W-:-:S06]  /*4730*/  @P2 FADD R16, R15, 1 ;  /* 0x3f8000000f102421 */ /* 0x001fcc0000000000 */
[----:B------:R-:W0:Y:S02]  /*4740*/  @P2 MUFU.RCP R16, R16 ;  /* 0x0000001000102308 */ /* 0x000e240000001000 */
[----:B0-----:R-:W-:Y:S01]  /*4750*/  @P2 FFMA.FTZ R18, R16, -2, R23 ;  /* 0xc000000010122823 */ /* 0x001fe20000010017 */
[----:B------:R-:W-:Y:S01]  /*4760*/  FMUL R23, R19, 0.79788458347320556641 ;  /* 0x3f4c422a13177820 */ /* 0x000fe20000400000 */
[----:B------:R-:W-:Y:S01]  /*4770*/  FMUL R19, R6, R6 ;  /* 0x0000000606137220 */ /* 0x000fe20000400000 */
[----:B------:R-:W-:Y:S02]  /*4780*/  FMUL R16, R7, R7 ;  /* 0x0000000707107220 */ /* 0x000fe40000400000 */
[----:B------:R-:W-:Y:S01]  /*4790*/  FADD.FTZ R20, |R23|, -RZ ;  /* 0x800000ff17147221 */ /* 0x000fe20000010200 */
[----:B------:R-:W-:Y:S01]  /*47a0*/  @P2 FSEL R18, R18, 1, !P0 ;  /* 0x3f80000012122808 */ /* 0x000fe20004000000 */
[----:B------:R-:W-:-:S03]  /*47b0*/  FMUL R19, R19, R6 ;  /* 0x0000000613137220 */ /* 0x000fc60000400000 */
[----:B------:R-:W-:Y:S01]  /*47c0*/  FSETP.GE.AND P0, PT, R20, 0.60000002384185791016, PT ;  /* 0x3f19999a1400780b */ /* 0x000fe20003f06000 */
[----:B------:R-:W-:Y:S01]  /*47d0*/  FFMA R19, R19, 0.044714998453855514526, R6 ;  /* 0x3d37271313137823 */ /* 0x000fe20000000006 */
[----:B------:R-:W-:Y:S01]  /*47e0*/  @P2 LOP3.LUT R15, R18, 0x80000000, R21, 0xf8, !PT ;  /* 0x80000000120f2812 */ /* 0x000fe200078ef815 */
[----:B------:R-:W-:Y:S01]  /*47f0*/  @!P2 FFMA.FTZ R15, R21, R0, R21 ;  /* 0x00000000150fa223 */ /* 0x000fe20000010015 */
[----:B---3--:R-:W-:Y:S01]  /*4800*/  FMUL R21, R8, R8 ;  /* 0x0000000808157220 */ /* 0x008fe20000400000 */
[----:B------:R-:W-:-:S08]  /*4810*/  FMUL R18, R16, R7 ;  /* 0x0000000710127220 */ /* 0x000fd00000400000 */
        /* <DEDUP_REMOVED lines=11> */
.L_x_27:
[----:B------:R-:W-:Y:S01]  /*48d0*/  IMAD.MOV.U32 R0, RZ, RZ, 0x3c80f082 ;  /* 0x3c80f082ff007424 */ /* 0x000fe200078e00ff */
[----:B------:R-:W-:-:S04]  /*48e0*/  FMUL R17, R23, R23 ;  /* 0x0000001717117220 */ /* 0x000fc80000400000 */
[----:B------:R-:W-:-:S04]  /*48f0*/  FFMA.FTZ R0, R17, R0, -0.052303962409496307373 ;  /* 0xbd563cae11007423 */ /* 0x000fc80000010000 */
[----:B------:R-:W-:-:S04]  /*4900*/  FFMA.FTZ R0, R17, R0, 0.1331529766321182251 ;  /* 0x3e08594111007423 */ /* 0x000fc80000010000 */
[----:B------:R-:W-:-:S04]  /*4910*/  FFMA.FTZ R0, R17, R0, -0.33332768082618713379 ;  /* 0xbeaaa9ed11007423 */ /* 0x000fc80000010000 */
[----:B------:R-:W-:-:S04]  /*4920*/  FFMA.FTZ R0, R17, R0, RZ ;  /* 0x0000000011007223 */ /* 0x000fc800000100ff */
[----:B------:R-:W-:Y:S02]  /*4930*/  FFMA.FTZ R16, R23, R0, R23 ;  /* 0x0000000017107223 */ /* 0x000fe40000010017 */
.L_x_28:
[----:B------:R-:W-:Y:S05]  /*4940*/  BSYNC B0 ;  /* 0x0000000000007941 */ /* 0x000fea0003800000 */
.L_x_26:
[----:B------:R-:W-:Y:S01]  /*4950*/  FMUL R22, R19, 0.79788458347320556641 ;  /* 0x3f4c422a13167820 */ /* 0x000fe20000400000 */
[----:B------:R-:W-:Y:S01]  /*4960*/  BSSY B0, `(.L_x_29) ;  /* 0x0000018000007945 */ /* 0x000fe20003800000 */
[----:B------:R-:W-:Y:S01]  /*4970*/  FMUL R21, R21, R8 ;  /* 0x0000000815157220 */ /* 0x000fe20000400000 */
[----:B------:R-:W-:Y:S01]  /*4980*/  FFMA R19, R18, 0.044714998453855514526, R7 ;  /* 0x3d37271312137823 */ /* 0x000fe20000000007 */
        /* <DEDUP_REMOVED lines=14> */
.L_x_30:
[----:B------:R-:W-:Y:S01]  /*4a70*/  IMAD.MOV.U32 R0, RZ, RZ, 0x3c80f082 ;  /* 0x3c80f082ff007424 */ /* 0x000fe200078e00ff */
[----:B------:R-:W-:-:S04]  /*4a80*/  FMUL R17, R22, R22 ;  /* 0x0000001616117220 */ /* 0x000fc80000400000 */
[----:B------:R-:W-:-:S04]  /*4a90*/  FFMA.FTZ R0, R17, R0, -0.052303962409496307373 ;  /* 0xbd563cae11007423 */ /* 0x000fc80000010000 */
[----:B------:R-:W-:-:S04]  /*4aa0*/  FFMA.FTZ R0, R17, R0, 0.1331529766321182251 ;  /* 0x3e08594111007423 */ /* 0x000fc80000010000 */
[----:B------:R-:W-:-:S04]  /*4ab0*/  FFMA.FTZ R0, R17, R0, -0.33332768082618713379 ;  /* 0xbeaaa9ed11007423 */ /* 0x000fc80000010000 */
[----:B------:R-:W-:-:S04]  /*4ac0*/  FFMA.FTZ R0, R17, R0, RZ ;  /* 0x0000000011007223 */ /* 0x000fc800000100ff */
[----:B------:R-:W-:Y:S02]  /*4ad0*/  FFMA.FTZ R17, R22, R0, R22 ;  /* 0x0000000016117223 */ /* 0x000fe40000010016 */
.L_x_31:
[----:B------:R-:W-:Y:S05]  /*4ae0*/  BSYNC B0 ;  /* 0x0000000000007941 */ /* 0x000fea0003800000 */
.L_x_29:
        /* <DEDUP_REMOVED lines=18> */
.L_x_33:
[----:B------:R-:W-:Y:S01]  /*4c10*/  IMAD.MOV.U32 R0, RZ, RZ, 0x3c80f082 ;  /* 0x3c80f082ff007424 */ /* 0x000fe200078e00ff */
[----:B------:R-:W-:-:S04]  /*4c20*/  FMUL R19, R23, R23 ;  /* 0x0000001717137220 */ /* 0x000fc80000400000 */
[----:B------:R-:W-:-:S04]  /*4c30*/  FFMA.FTZ R0, R19, R0, -0.052303962409496307373 ;  /* 0xbd563cae13007423 */ /* 0x000fc80000010000 */
[----:B------:R-:W-:-:S04]  /*4c40*/  FFMA.FTZ R0, R19, R0, 0.1331529766321182251 ;  /* 0x3e08594113007423 */ /* 0x000fc80000010000 */
[----:B------:R-:W-:-:S04]  /*4c50*/  FFMA.FTZ R0, R19, R0, -0.33332768082618713379 ;  /* 0xbeaaa9ed13007423 */ /* 0x000fc80000010000 */
[----:B------:R-:W-:-:S04]  /*4c60*/  FFMA.FTZ R0, R19, R0, RZ ;  /* 0x0000000013007223 */ /* 0x000fc800000100ff */
[----:B------:R-:W-:Y:S02]  /*4c70*/  FFMA.FTZ R18, R23, R0, R23 ;  /* 0x0000000017127223 */ /* 0x000fe40000010017 */
.L_x_34:
[----:B------:R-:W-:Y:S05]  /*4c80*/  BSYNC B0 ;  /* 0x0000000000007941 */ /* 0x000fea0003800000 */
.L_x_32:
        /* <DEDUP_REMOVED lines=18> */
.L_x_36:
[----:B------:R-:W-:Y:S01]  /*4db0*/  IMAD.MOV.U32 R0, RZ, RZ, 0x3c80f082 ;  /* 0x3c80f082ff007424 */ /* 0x000fe200078e00ff */
[----:B------:R-:W-:-:S04]  /*4dc0*/  FMUL R19, R24, R24 ;  /* 0x0000001818137220 */ /* 0x000fc80000400000 */
[----:B------:R-:W-:-:S04]  /*4dd0*/  FFMA.FTZ R0, R19, R0, -0.052303962409496307373 ;  /* 0xbd563cae13007423 */ /* 0x000fc80000010000 */
[----:B------:R-:W-:-:S04]  /*4de0*/  FFMA.FTZ R0, R19, R0, 0.1331529766321182251 ;  /* 0x3e08594113007423 */ /* 0x000fc80000010000 */
[----:B------:R-:W-:-:S04]  /*4df0*/  FFMA.FTZ R0, R19, R0, -0.33332768082618713379 ;  /* 0xbeaaa9ed13007423 */ /* 0x000fc80000010000 */
[----:B------:R-:W-:-:S04]  /*4e00*/  FFMA.FTZ R0, R19, R0, RZ ;  /* 0x0000000013007223 */ /* 0x000fc800000100ff */
[----:B------:R-:W-:Y:S02]  /*4e10*/  FFMA.FTZ R19, R24, R0, R24 ;  /* 0x0000000018137223 */ /* 0x000fe40000010018 */
.L_x_37:
[----:B------:R-:W-:Y:S05]  /*4e20*/  BSYNC B0 ;  /* 0x0000000000007941 */ /* 0x000fea0003800000 */
.L_x_35:
        /* <DEDUP_REMOVED lines=17> */
.L_x_39:
[----:B------:R-:W-:Y:S01]  /*4f40*/  IMAD.MOV.U32 R0, RZ, RZ, 0x3c80f082 ;  /* 0x3c80f082ff007424 */ /* 0x000fe200078e00ff */
[----:B------:R-:W-:-:S04]  /*4f50*/  FMUL R21, R25, R25 ;  /* 0x0000001919157220 */ /* 0x000fc80000400000 */
[----:B------:R-:W-:-:S04]  /*4f60*/  FFMA.FTZ R0, R21, R0, -0.052303962409496307373 ;  /* 0xbd563cae15007423 */ /* 0x000fc80000010000 */
[----:B------:R-:W-:-:S04]  /*4f70*/  FFMA.FTZ R0, R21, R0, 0.1331529766321182251 ;  /* 0x3e08594115007423 */ /* 0x000fc80000010000 */
[----:B------:R-:W-:-:S04]  /*4f80*/  FFMA.FTZ R0, R21, R0, -0.33332768082618713379 ;  /* 0xbeaaa9ed15007423 */ /* 0x000fc80000010000 */
[----:B------:R-:W-:-:S04]  /*4f90*/  FFMA.FTZ R0, R21, R0, RZ ;  /* 0x0000000015007223 */ /* 0x000fc800000100ff */
[----:B------:R-:W-:Y:S02]  /*4fa0*/  FFMA.FTZ R20, R25, R0, R25 ;  /* 0x0000000019147223 */ /* 0x000fe40000010019 */
.L_x_40:
[----:B------:R-:W-:Y:S05]  /*4fb0*/  BSYNC B0 ;  /* 0x0000000000007941 */ /* 0x000fea0003800000 */
.L_x_38:
        /* <DEDUP_REMOVED lines=16> */
.L_x_42:
[----:B------:R-:W-:Y:S01]  /*50c0*/  IMAD.MOV.U32 R0, RZ, RZ, 0x3c80f082 ;  /* 0x3c80f082ff007424 */ /* 0x000fe200078e00ff */
[----:B------:R-:W-:-:S04]  /*50d0*/  FMUL R21, R24, R24 ;  /* 0x0000001818157220 */ /* 0x000fc80000400000 */
[----:B------:R-:W-:-:S04]  /*50e0*/  FFMA.FTZ R0, R21, R0, -0.052303962409496307373 ;  /* 0xbd563cae15007423 */ /* 0x000fc80000010000 */
[----:B------:R-:W-:-:S04]  /*50f0*/  FFMA.FTZ R0, R21, R0, 0.1331529766321182251 ;  /* 0x3e08594115007423 */ /* 0x000fc80000010000 */
[----:B------:R-:W-:-:S04]  /*5100*/  FFMA.FTZ R0, R21, R0, -0.33332768082618713379 ;  /* 0xbeaaa9ed15007423 */ /* 0x000fc80000010000 */
[----:B------:R-:W-:-:S04]  /*5110*/  FFMA.FTZ R0, R21, R0, RZ ;  /* 0x0000000015007223 */ /* 0x000fc800000100ff */
[----:B------:R-:W-:Y:S02]  /*5120*/  FFMA.FTZ R21, R24, R0, R24 ;  /* 0x0000000018157223 */ /* 0x000fe40000010018 */
.L_x_43:
[----:B------:R-:W-:Y:S05]  /*5130*/  BSYNC B0 ;  /* 0x0000000000007941 */ /* 0x000fea0003800000 */
.L_x_41:
[----:B------:R-:W-:Y:S01]  /*5140*/  FMUL R25, R23, 0.79788458347320556641 ;  /* 0x3f4c422a17197820 */ /* 0x000fe20000400000 */
[----:B------:R-:W-:Y:S01]  /*5150*/  BSSY B0, `(.L_x_44) ;  /* 0x000001d000007945 */ /* 0x000fe20003800000 */
[----:B------:R-:W-:Y:S01]  /*5160*/  FMUL R22, R4, 0.5 ;  /* 0x3f00000004167820 */ /* 0x000fe20000400000 */
        /* <DEDUP_REMOVED lines=8> */
[----:B------:R-:W-:-:S11]  /*51f0*/  FMUL R11, R11, 0.5 ;  /* 0x3f0000000b0b7820 */ /* 0x000fd60000400000 */
        /* <DEDUP_REMOVED lines=11> */
.L_x_45:
[----:B------:R-:W-:Y:S01]  /*52b0*/  IMAD.MOV.U32 R0, RZ, RZ, 0x3c80f082 ;  /* 0x3c80f082ff007424 */ /* 0x000fe200078e00ff */
[----:B------:R-:W-:-:S04]  /*52c0*/  FMUL R5, R25, R25 ;  /* 0x0000001919057220 */ /* 0x000fc80000400000 */
[----:B------:R-:W-:-:S04]  /*52d0*/  FFMA.FTZ R0, R5, R0, -0.052303962409496307373 ;  /* 0xbd563cae05007423 */ /* 0x000fc80000010000 */
[----:B------:R-:W-:-:S04]  /*52e0*/  FFMA.FTZ R0, R5, R0, 0.1331529766321182251 ;  /* 0x3e08594105007423 */ /* 0x000fc80000010000 */
[----:B------:R-:W-:-:S04]  /*52f0*/  FFMA.FTZ R0, R5, R0, -0.33332768082618713379 ;  /* 0xbeaaa9ed05007423 */ /* 0x000fc80000010000 */
[----:B------:R-:W-:-:S04]  /*5300*/  FFMA.FTZ R0, R5, R0, RZ ;  /* 0x0000000005007223 */ /* 0x000fc800000100ff */
[----:B------:R-:W-:Y:S02]  /*5310*/  FFMA.FTZ R0, R0, R25, R25 ;  /* 0x0000001900007223 */ /* 0x000fe40000010019 */
.L_x_46:
[----:B------:R-:W-:Y:S05]  /*5320*/  BSYNC B0 ;  /* 0x0000000000007941 */ /* 0x000fea0003800000 */
.L_x_44:
[----:B------:R-:W-:Y:S01]  /*5330*/  FADD R17, R17, 1 ;  /* 0x3f80000011117421 */ /* 0x000fe20000000000 */
[----:B------:R-:W-:Y:S01]  /*5340*/  FADD R18, R18, 1 ;  /* 0x3f80000012127421 */ /* 0x000fe20000000000 */
[----:B------:R-:W-:Y:S01]  /*5350*/  FADD R19, R19, 1 ;  /* 0x3f80000013137421 */ /* 0x000fe20000000000 */
[----:B------:R-:W-:Y:S01]  /*5360*/  FADD R16, R16, 1 ;  /* 0x3f80000010107421 */ /* 0x000fe20000000000 */
[----:B------:R-:W-:Y:S01]  /*5370*/  FMUL R4, R17, R6 ;  /* 0x0000000611047220 */ /* 0x000fe20000400000 */
[----:B------:R-:W-:Y:S01]  /*5380*/  FMUL R18, R18, R7 ;  /* 0x0000000712127220 */ /* 0x000fe20000400000 */
[----:B------:R-:W-:Y:S01]  /*5390*/  FADD R21, R21, 1 ;  /* 0x3f80000015157421 */ /* 0x000fe20000000000 */
[----:B------:R-:W-:Y:S01]  /*53a0*/  FMUL R16, R16, R23 ;  /* 0x0000001710107220 */ /* 0x000fe20000400000 */
[C---:B-1----:R-:W-:Y:S01]  /*53b0*/  FMUL R5, R3.reuse, R4 ;  /* 0x0000000403057220 */ /* 0x042fe20000400000 */
[----:B------:R-:W-:Y:S01]  /*53c0*/  FMUL R18, R3, R18 ;  /* 0x0000001203127220 */ /* 0x000fe20000400000 */
[----:B------:R-:W-:Y:S01]  /*53d0*/  FMUL R4, R19, R8 ;  /* 0x0000000813047220 */ /* 0x000fe20000400000 */
[----:B------:R-:W-:Y:S01]  /*53e0*/  FADD R15, R15, 1 ;  /* 0x3f8000000f0f7421 */ /* 0x000fe20000000000 */
[----:B------:R0:W1:Y:S01]  /*53f0*/  FRND R7, R5 ;  /* 0x0000000500077307 */ /* 0x0000620000201000 */
[C---:B------:R-:W-:Y:S01]  /*5400*/  FMUL R16, R3.reuse, R16 ;  /* 0x0000001003107220 */ /* 0x040fe20000400000 */
[----:B------:R-:W-:Y:S01]  /*5410*/  FMUL R6, R3, R4 ;  /* 0x0000000403067220 */ /* 0x000fe20000400000 */
[----:B------:R-:W-:Y:S01]  /*5420*/  FMUL R4, R21, R10 ;  /* 0x0000000a15047220 */ /* 0x000fe20000400000 */
[----:B------:R-:W-:Y:S01]  /*5430*/  FADD R0, R0, 1 ;  /* 0x3f80000000007421 */ /* 0x000fe20000000000 */
[----:B------:R-:W-:-:S03]  /*5440*/  FADD R20, R20, 1 ;  /* 0x3f80000014147421 */ /* 0x000fc60000000000 */
[----:B------:R-:W2:Y:S01]  /*5450*/  FRND R18, R18 ;  /* 0x0000001200127307 */ /* 0x000ea20000201000 */
[----:B0-----:R-:W-:Y:S01]  /*5460*/  FMUL R5, R3, R4 ;  /* 0x0000000403057220 */ /* 0x001fe20000400000 */
[----:B------:R-:W-:Y:S01]  /*5470*/  FMUL R4, R15, R22 ;  /* 0x000000160f047220 */ /* 0x000fe20000400000 */
[----:B------:R-:W-:Y:S01]  /*5480*/  FMUL R0, R0, R11 ;  /* 0x0000000b00007220 */ /* 0x000fe20000400000 */
[----:B------:R-:W-:Y:S02]  /*5490*/  FMUL R20, R20, R9 ;  /* 0x0000000914147220 */ /* 0x000fe40000400000 */
[C---:B------:R-:W-:Y:S01]  /*54a0*/  FMUL R4, R3.reuse, R4 ;  /* 0x0000000403047220 */ /* 0x040fe20000400000 */
[----:B------:R-:W-:Y:S01]  /*54b0*/  FMUL R0, R3, R0 ;  /* 0x0000000003007220 */ /* 0x000fe20000400000 */
[----:B------:R-:W0:Y:S01]  /*54c0*/  FRND R16, R16 ;  /* 0x0000001000107307 */ /* 0x000e220000201000 */
[----:B-1----:R-:W-:Y:S01]  /*54d0*/  FSETP.GT.AND P3, PT, R7, -127, PT ;  /* 0xc2fe00000700780b */ /* 0x002fe20003f64000 */
[----:B------:R-:W-:-:S06]  /*54e0*/  FMUL R20, R3, R20 ;  /* 0x0000001403147220 */ /* 0x000fcc0000400000 */
[----:B------:R-:W1:Y:S01]  /*54f0*/  FRND R4, R4 ;  /* 0x0000000400047307 */ /* 0x000e620000201000 */
[C---:B--2---:R-:W-:Y:S02]  /*5500*/  FSETP.GT.AND P2, PT, R18.reuse, -127, PT ;  /* 0xc2fe00001200780b */ /* 0x044fe40003f44000 */
[----:B------:R-:W-:-:S05]  /*5510*/  FSETP.NAN.AND P4, PT, R18, R18, PT ;  /* 0x000000121200720b */ /* 0x000fca0003f88000 */
[----:B------:R-:W2:Y:S01]  /*5520*/  FRND R0, R0 ;  /* 0x0000000000007307 */ /* 0x000ea20000201000 */
[----:B0-----:R-:W-:-:S05]  /*5530*/  FSETP.GT.AND P0, PT, R16, -127, PT ;  /* 0xc2fe00001000780b */ /* 0x001fca0003f04000 */
[----:B------:R-:W-:Y:S02]  /*5540*/  @!P2 FSEL R18, R18, -127, P4 ;  /* 0xc2fe00001212a808 */ /* 0x000fe40002000000 */
[----:B------:R-:W0:Y:S01]  /*5550*/  FRND R5, R5 ;  /* 0x0000000500057307 */ /* 0x000e220000201000 */
[C---:B------:R-:W-:Y:S02]  /*5560*/  FSETP.NAN.AND P4, PT, R7.reuse, R7, PT ;  /* 0x000000070700720b */ /* 0x040fe40003f88000 */
[----:B-1----:R-:W-:Y:S02]  /*5570*/  FSETP.GT.AND P2, PT, R4, -127, PT ;  /* 0xc2fe00000400780b */ /* 0x002fe40003f44000 */
[----:B------:R-:W-:Y:S02]  /*5580*/  @!P3 FSEL R7, R7, -127, P4 ;  /* 0xc2fe00000707b808 */ /* 0x000fe40002000000 */
[----:B------:R-:W-:Y:S01]  /*5590*/  FSETP.NAN.AND P4, PT, R16, R16, PT ;  /* 0x000000101000720b */ /* 0x000fe20003f88000 */
[----:B------:R-:W1:Y:S01]  /*55a0*/  FRND R20, R20 ;  /* 0x0000001400147307 */ /* 0x000e620000201000 */
[----:B--2---:R-:W-:-:S02]  /*55b0*/  FSETP.GT.AND P3, PT, R0, -127, PT ;  /* 0xc2fe00000000780b */ /* 0x004fc40003f64000 */
[----:B------:R-:W-:Y:S02]  /*55c0*/  @!P0 FSEL R16, R16, -127, P4 ;  /* 0xc2fe000010108808 */ /* 0x000fe40002000000 */
[----:B------:R-:W-:-:S03]  /*55d0*/  FSETP.NAN.AND P4, PT, R4, R4, PT ;  /* 0x000000040400720b */ /* 0x000fc60003f88000 */
[----:B------:R-:W2:Y:S01]  /*55e0*/  FRND R6, R6 ;  /* 0x0000000600067307 */ /* 0x000ea20000201000 */
[C---:B0-----:R-:W-:Y:S02]  /*55f0*/  FSETP.GT.AND P0, PT, R5.reuse, -127, PT ;  /* 0xc2fe00000500780b */ /* 0x041fe40003f04000 */
[----:B------:R-:W-:Y:S02]  /*5600*/  @!P2 FSEL R4, R4, -127, P4 ;  /* 0xc2fe00000404a808 */ /* 0x000fe40002000000 */
[C---:B------:R-:W-:Y:S02]  /*5610*/  FSETP.NAN.AND P2, PT, R0.reuse, R0, PT ;  /* 0x000000000000720b */ /* 0x040fe40003f48000 */
[----:B------:R-:W-:Y:S01]  /*5620*/  FSETP.NAN.AND P5, PT, R5, R5, PT ;  /* 0x000000050500720b */ /* 0x000fe20003fa8000 */
[----:B------:R-:W0:Y:S01]  /*5630*/  F2I.S16.TRUNC.NTZ R10, R18 ;  /* 0x00000012000a7305 */ /* 0x000e22000020e900 */
[----:B------:R-:W-:Y:S02]  /*5640*/  @!P3 FSEL R0, R0, -127, P2 ;  /* 0xc2fe00000000b808 */ /* 0x000fe40001000000 */
[----:B------:R-:W-:-:S02]  /*5650*/  FSETP.GEU.AND P2, PT, R18, 127, PT ;  /* 0x42fe00001200780b */ /* 0x000fc40003f4e000 */
[----:B-1----:R-:W-:Y:S02]  /*5660*/  FSETP.GT.AND P4, PT, R20, -127, PT ;  /* 0xc2fe00001400780b */ /* 0x002fe40003f84000 */
[----:B------:R-:W-:Y:S01]  /*5670*/  @!P0 FSEL R5, R5, -127, P5 ;  /* 0xc2fe000005058808 */ /* 0x000fe20002800000 */
[----:B------:R-:W1:Y:S01]  /*5680*/  F2I.S16.TRUNC.NTZ R11, R7 ;  /* 0x00000007000b7305 */ /* 0x000e62000020e900 */
[----:B--2---:R-:W-:Y:S02]  /*5690*/  FSETP.GT.AND P0, PT, R6, -127, PT ;  /* 0xc2fe00000600780b */ /* 0x004fe40003f04000 */
[----:B------:R-:W-:Y:S02]  /*56a0*/  FSETP.NAN.AND P3, PT, R18, R18, PT ;  /* 0x000000121200720b */ /* 0x000fe40003f68000 */
[----:B------:R-:W-:Y:S02]  /*56b0*/  FSETP.GEU.AND P5, PT, R7, 127, PT ;  /* 0x42fe00000700780b */ /* 0x000fe40003fae000 */
[----:B------:R-:W-:Y:S01]  /*56c0*/  FSETP.NAN.AND P6, PT, R20, R20, PT ;  /* 0x000000141400720b */ /* 0x000fe20003fc8000 */
[----:B------:R-:W2:Y:S01]  /*56d0*/  F2I.S16.TRUNC.NTZ R8, R16 ;  /* 0x0000001000087305 */ /* 0x000ea2000020e900 */
[----:B0-----:R-:W-:-:S02]  /*56e0*/  LOP3.LUT R10, R10, 0xffff, RZ, 0xc0, !PT ;  /* 0x0000ffff0a0a7812 */ /* 0x001fc400078ec0ff */
[----:B------:R-:W-:Y:S02]  /*56f0*/  @!P4 FSEL R20, R20, -127, P6 ;  /* 0xc2fe00001414c808 */ /* 0x000fe40003000000 */
[----:B------:R-:W-:Y:S02]  /*5700*/  @P2 SEL R10, R10, 0x7f, P3 ;  /* 0x0000007f0a0a2807 */ /* 0x000fe40001800000 */
[----:B------:R-:W-:Y:S01]  /*5710*/  FSETP.GEU.AND P2, PT, R16, 127, PT ;  /* 0x42fe00001000780b */ /* 0x000fe20003f4e000 */
[----:B------:R-:W0:Y:S01]  /*5720*/  F2I.S16.TRUNC.NTZ R9, R4 ;  /* 0x0000000400097305 */ /* 0x000e22000020e900 */
[----:B------:R-:W-:Y:S02]  /*5730*/  FSETP.NAN.AND P3, PT, R6, R6, PT ;  /* 0x000000060600720b */ /* 0x000fe40003f68000 */
[----:B------:R-:W-:Y:S02]  /*5740*/  FSETP.NAN.AND P6, PT, R7, R7, PT ;  /* 0x000000070700720b */ /* 0x000fe40003fc8000 */
[----:B-1----:R-:W-:-:S02]  /*5750*/  LOP3.LUT R11, R11, 0xffff, RZ, 0xc0, !PT ;  /* 0x0000ffff0b0b7812 */ /* 0x002fc400078ec0ff */
[----:B------:R-:W-:Y:S01]  /*5760*/  FSETP.GEU.AND P4, PT, R4, 127, PT ;  /* 0x42fe00000400780b */ /* 0x000fe20003f8e000 */
[----:B------:R-:W1:Y:S01]  /*5770*/  F2I.S16.TRUNC.NTZ R15, R0 ;  /* 0x00000000000f7305 */ /* 0x000e62000020e900 */
[----:B------:R-:W-:Y:S02]  /*5780*/  @!P0 FSEL R6, R6, -127, P3 ;  /* 0xc2fe000006068808 */ /* 0x000fe40001800000 */
[----:B------:R-:W-:Y:S02]  /*5790*/  @P5 SEL R11, R11, 0x7f, P6 ;  /* 0x0000007f0b0b5807 */ /* 0x000fe40003000000 */
[----:B------:R-:W-:Y:S02]  /*57a0*/  FSETP.NAN.AND P6, PT, R16, R16, PT ;  /* 0x000000101000720b */ /* 0x000fe40003fc8000 */
[----:B--2---:R-:W-:Y:S01]  /*57b0*/  LOP3.LUT R8, R8, 0xffff, RZ, 0xc0, !PT ;  /* 0x0000ffff08087812 */ /* 0x004fe200078ec0ff */
[----:B------:R-:W2:Y:S01]  /*57c0*/  F2I.S16.TRUNC.NTZ R17, R5 ;  /* 0x0000000500117305 */ /* 0x000ea2000020e900 */
[----:B------:R-:W-:-:S02]  /*57d0*/  FSETP.GEU.AND P3, PT, R0, 127, PT ;  /* 0x42fe00000000780b */ /* 0x000fc40003f6e000 */
[----:B------:R-:W-:Y:S02]  /*57e0*/  FSETP.NAN.AND P0, PT, R0, R0, PT ;  /* 0x000000000000720b */ /* 0x000fe40003f08000 */
[----:B------:R-:W-:Y:S02]  /*57f0*/  FSETP.NAN.AND P5, PT, R4, R4, PT ;  /* 0x000000040400720b */ /* 0x000fe40003fa8000 */
[----:B0-----:R-:W-:Y:S01]  /*5800*/  LOP3.LUT R9, R9, 0xffff, RZ, 0xc0, !PT ;  /* 0x0000ffff09097812 */ /* 0x001fe200078ec0ff */
[----:B------:R-:W0:Y:S01]  /*5810*/  F2I.S16.TRUNC.NTZ R0, R6 ;  /* 0x0000000600007305 */ /* 0x000e22000020e900 */
[----:B------:R-:W-:Y:S02]  /*5820*/  @P2 SEL R8, R8, 0x7f, P6 ;  /* 0x0000007f08082807 */ /* 0x000fe40003000000 */
[----:B------:R-:W-:Y:S02]  /*5830*/  FSETP.GEU.AND P2, PT, R5, 127, PT ;  /* 0x42fe00000500780b */ /* 0x000fe40003f4e000 */
[----:B------:R-:W-:-:S02]  /*5840*/  @P4 SEL R9, R9, 0x7f, P5 ;  /* 0x0000007f09094807 */ /* 0x000fc40002800000 */
[C---:B------:R-:W-:Y:S01]  /*5850*/  FSETP.GEU.AND P4, PT, R6.reuse, 127, PT ;  /* 0x42fe00000600780b */ /* 0x040fe20003f8e000 */
[----:B------:R-:W3:Y:S01]  /*5860*/  F2I.S16.TRUNC.NTZ R7, R20 ;  /* 0x0000001400077305 */ /* 0x000ee2000020e900 */
[----:B-1----:R-:W-:Y:S02]  /*5870*/  LOP3.LUT R15, R15, 0xffff, RZ, 0xc0, !PT ;  /* 0x0000ffff0f0f7812 */ /* 0x002fe400078ec0ff */
[----:B------:R-:W-:Y:S02]  /*5880*/  FSETP.NAN.AND P5, PT, R5, R5, PT ;  /* 0x000000050500720b */ /* 0x000fe40003fa8000 */
[----:B--2---:R-:W-:Y:S02]  /*5890*/  LOP3.LUT R4, R17, 0xffff, RZ, 0xc0, !PT ;  /* 0x0000ffff11047812 */ /* 0x004fe400078ec0ff */
[----:B------:R-:W-:Y:S02]  /*58a0*/  @P3 SEL R15, R15, 0x7f, P0 ;  /* 0x0000007f0f0f3807 */ /* 0x000fe40000000000 */
[----:B------:R-:W-:-:S02]  /*58b0*/  FSETP.NAN.AND P0, PT, R6, R6, PT ;  /* 0x000000060600720b */ /* 0x000fc40003f08000 */
[----:B0-----:R-:W-:Y:S02]  /*58c0*/  LOP3.LUT R0, R0, 0xffff, RZ, 0xc0, !PT ;  /* 0x0000ffff00007812 */ /* 0x001fe400078ec0ff */
[----:B------:R-:W-:Y:S02]  /*58d0*/  @P2 SEL R4, R4, 0x7f, P5 ;  /* 0x0000007f04042807 */ /* 0x000fe40002800000 */
[----:B------:R-:W-:Y:S02]  /*58e0*/  @P4 SEL R0, R0, 0x7f, P0 ;  /* 0x0000007f00004807 */ /* 0x000fe40000000000 */
[----:B------:R-:W-:Y:S02]  /*58f0*/  PRMT R15, R4, 0x3340, R15 ;  /* 0x00003340040f7816 */ /* 0x000fe4000000000f */
[----:B------:R-:W-:Y:S02]  /*5900*/  IADD3 R4, P0, R14, c[0x0][0x1a0], RZ ;  /* 0x000068000e047a10 */ /* 0x000fe40007f1e0ff */
[----:B------:R-:W-:-:S02]  /*5910*/  FSETP.GEU.AND P6, PT, R20, 127, PT ;  /* 0x42fe00001400780b */ /* 0x000fc40003fce000 */
[----:B------:R-:W-:Y:S02]  /*5920*/  LEA.HI.X.SX32 R5, R14, c[0x0][0x1a4], 0x1, P0 ;  /* 0x000069000e057a11 */ /* 0x000fe400000f0eff */
[----:B------:R-:W-:Y:S02]  /*5930*/  IADD3 R13, P0, R13, 0x200, RZ ;  /* 0x000002000d0d7810 */ /* 0x000fe40007f1e0ff */
[----:B------:R-:W-:Y:S02]  /*5940*/  FSETP.NAN.AND P3, PT, R20, R20, PT ;  /* 0x000000141400720b */ /* 0x000fe40003f68000 */
[----:B---3--:R-:W-:Y:S01]  /*5950*/  LOP3.LUT R7, R7, 0xffff, RZ, 0xc0, !PT ;  /* 0x0000ffff07077812 */ /* 0x008fe200078ec0ff */
[----:B------:R-:W-:Y:S01]  /*5960*/  IMAD.X R12, RZ, RZ, R12, P0 ;  /* 0x000000ffff0c7224 */ /* 0x000fe200000e060c */
[----:B------:R-:W-:Y:S02]  /*5970*/  ISETP.GE.U32.AND P0, PT, R13, 0x2e00, PT ;  /* 0x00002e000d00780c */ /* 0x000fe40003f06070 */
[----:B------:R-:W-:-:S02]  /*5980*/  PRMT R10, R11, 0x3340, R10 ;  /* 0x000033400b0a7816 */ /* 0x000fc4000000000a */
[----:B------:R-:W-:Y:S02]  /*5990*/  @P6 SEL R7, R7, 0x7f, P3 ;  /* 0x0000007f07076807 */ /* 0x000fe40001800000 */
[----:B------:R-:W-:Y:S02]  /*59a0*/  ISETP.GE.U32.AND.EX P0, PT, R12, RZ, PT, P0 ;  /* 0x000000ff0c00720c */ /* 0x000fe40003f06100 */
[----:B------:R-:W-:Y:S02]  /*59b0*/  PRMT R9, R9, 0x3340, R8 ;  /* 0x0000334009097816 */ /* 0x000fe40000000008 */
[----:B------:R-:W-:Y:S02]  /*59c0*/  PRMT R0, R0, 0x3340, R7 ;  /* 0x0000334000007816 */ /* 0x000fe40000000007 */
[----:B------:R-:W-:Y:S02]  /*59d0*/  PRMT R10, R9, 0x5410, R10 ;  /* 0x00005410090a7816 */ /* 0x000fe4000000000a */
[----:B------:R-:W-:-:S05]  /*59e0*/  PRMT R11, R0, 0x5410, R15 ;  /* 0x00005410000b7816 */ /* 0x000fca000000000f */
[----:B------:R0:W-:Y:S01]  /*59f0*/  @!P1 STG.E.64 [R4.64], R10 ;  /* 0x0000000a04009986 */ /* 0x0001e2000c101b04 */
[----:B------:R-:W-:Y:S05]  /*5a00*/  @P0 EXIT ;  /* 0x000000000000094d */ /* 0x000fea0003800000 */
[----:B------:R-:W-:Y:S05]  /*5a10*/  BRA `(.L_x_47) ;  /* 0xffffeb1000007947 */ /* 0x000fea000383ffff */
.L_x_48:
[----:B------:R-:W-:-:S00]  /*5a20*/  BRA `(.L_x_48) ;  /* 0xfffffff000007947 */ /* 0x000fc0000383ffff */
[----:B------:R-:W-:-:S00]  /*5a30*/  NOP ;  /* 0x0000000000007918 */ /* 0x000fc00000000000 */
        /* <DEDUP_REMOVED lines=12> */
.L_x_49:


//--------------------- .nv.global.init           --------------------------
	.section	.nv.global.init,"aw",@progbits
.nv.global.init:
	.type		_$_str,@object
	.size		_$_str,(.L_0 - _$_str)
_$_str:
        /*0000*/ 	.byte	0x5f, 0x5f, 0x43, 0x55, 0x44, 0x41, 0x5f, 0x46, 0x54, 0x5a, 0x00
.L_0:


//--------------------- .nv.shared.triton_red_fused__to_copy_add_amax_amin_clamp_gelu_mul_reciprocal_17 --------------------------
	.section	.nv.shared.triton_red_fused__to_copy_add_amax_amin_clamp_gelu_mul_reciprocal_17,"aw",@nobits
	.sectionflags	@""
	.align	16
